	.target	sm_100a

	.elftype	@"ET_EXEC"


//--------------------- .note.nv.tkinfo           --------------------------
	.section	.note.nv.tkinfo,"",@"SHT_NOTE"
	.sectionflags	@"SHF_NOTE_NV_TKINFO"
	.tkinfo
        /*0018*/ 	.word	0x00000002
        /*0030*/ 	.string	""
        /*0030*/ 	.string	"ptxas"
        /*0030*/ 	.string	"Cuda compilation tools, release 13.0, V13.0.88"
        /*0030*/ 	.string	"Build cuda_13.0.r13.0/compiler.36424714_0"
        /*0030*/ 	.string	"-arch sm_100a -m 64 "



//--------------------- .note.nv.cuinfo           --------------------------
	.section	.note.nv.cuinfo,"",@"SHT_NOTE"
	.sectionflags	@"SHF_NOTE_NV_CUINFO"
        /*0018*/ 	.short	0x0002
        /*001a*/ 	.short	0x0064
        /*001c*/ 	.short	0x0082
	.zero		2


//--------------------- .nv.info                  --------------------------
	.section	.nv.info,"",@"SHT_CUDA_INFO"
	.align	4


	//----- nvinfo : EIATTR_REGCOUNT
	.align		4
        /*0000*/ 	.byte	0x04, 0x2f
        /*0002*/ 	.short	(.L_19 - .L_18)
	.align		4
.L_18:
        /*0004*/ 	.word	index@(_ZN7cutlass13device_kernelINS_4gemm6kernel13GemmUniversalIN4cute5tupleIJiiiiEEENS1_10collective13CollectiveMmaINS1_41MainloopSm100TmaUmmaWarpSpecializedSparseILi6ELi2ELi2ENS5_IJNS4_1CILi1EEESB_SB_EEEEENS5_IJNSA_ILi128EEESE_NSA_ILi64EEEEEENS_6half_tENS5_IJNS4_6LayoutINS5_IJiNS5_IJNSA_ILi2EEEiEEEiEEENS5_IJlNS5_IJSB_SJ_EEElEEEEENSI_INS5_IJNS5_IJNS5_IJNSA_ILi8EEESJ_SP_EEEiEEENS5_IJNS5_IJNSA_ILi16EEESJ_NSA_ILi4EEEEEEiEEEiEEENS5_IJNS5_IJNS5_IJSE_SS_NSA_ILi2048EEEEEENSA_ILi16384EEEEEENS5_IJNS5_IJSB_NSA_ILi1024EEENSA_ILi32EEEEEElEEElEEEEEEEESH_NS5_IJlSB_lEEENS4_8TiledMMAINS4_8MMA_AtomIJNS4_27SM100_MMA_F16BF16_SS_SPARSEISH_SH_fLi128ELi128ELNS4_4UMMA5MajorE0ELS1D_0ELNS1C_7ScaleInE0ELS1E_0EEEEEENSI_ISC_NS5_IJNSA_ILi0EEES1H_S1H_EEEEENS5_IJNS4_10UnderscoreES1K_S1K_EEEEENS4_13SM90_TMA_LOADENS4_14ComposedLayoutINS4_7SwizzleILi2ELi4ELi3EEENS4_25smem_sparse_ptr_flag_bitsILi2ELi16EEENSI_INS5_IJNS5_IJSB_SP_EEENS5_IJSJ_S12_EEEEEENS5_IJNS5_IJS1H_SF_EEESM_EEEEEEEvNS4_8identityES1N_NS1O_INS1P_ILi3ELi4ELi3EEENS4_18smem_ptr_flag_bitsILi16EEENSI_INS5_IJSP_SF_EEENS5_IJSF_SB_EEEEEEEvS20_EENS_8epilogue10collective18CollectiveEpilogueINS29_23Sm100TmaWarpSpecializedILi4ELi2ELi32ELb1ELb0EEEJSG_NS5_IJNSI_ISE_SB_EENSI_IS12_SB_EEEEEfNS5_IJSB_llEEEfS2H_NS29_6fusion15FusionCallbacksIS2D_NS2I_17LinearCombinationIffffLNS_15FloatRoundStyleE2EEESG_S2G_JEEENS4_5SM1004TMEM4LOAD26SM100_TMEM_LOAD_32dp32b32xES1N_NS1O_INS1P_ILi2ELi5ELi2EEENS22_ILi32EEENSI_INS5_IJS12_ST_EEENS5_IJSB_S12_EEEEEEENS4_39AutoVectorizingCopyWithAssumedAlignmentILi128EEENS4_14SM90_TMA_STOREES2X_S2Z_S2Z_EEEvvEEEEvNT_6ParamsE)
        /*0008*/ 	.word	0x00000075


	//----- nvinfo : EIATTR_FRAME_SIZE
	.align		4
.L_19:
        /*000c*/ 	.byte	0x04, 0x11
        /*000e*/ 	.short	(.L_21 - .L_20)
	.align		4
.L_20:
        /*0010*/ 	.word	index@($__internal_2_$__cuda_sm10x_tcgen05_guardrail_trap_unallocated_columns_being_dealloced)
        /*0014*/ 	.word	0x00000000


	//----- nvinfo : EIATTR_FRAME_SIZE
	.align		4
.L_21:
        /*0018*/ 	.byte	0x04, 0x11
        /*001a*/ 	.short	(.L_23 - .L_22)
	.align		4
.L_22:
        /*001c*/ 	.word	index@($__internal_1_$__cuda_sm10x_tcgen05_guardrail_trap_phase_invalid_during_alloc)
        /*0020*/ 	.word	0x00000000


	//----- nvinfo : EIATTR_FRAME_SIZE
	.align		4
.L_23:
        /*0024*/ 	.byte	0x04, 0x11
        /*0026*/ 	.short	(.L_25 - .L_24)
	.align		4
.L_24:
        /*0028*/ 	.word	index@($__internal_0_$__cuda_sm10x_tcgen05_guardrail_trap_col_being_dealloced_not_returned_by_alloc)
        /*002c*/ 	.word	0x00000000


	//----- nvinfo : EIATTR_FRAME_SIZE
	.align		4
.L_25:
        /*0030*/ 	.byte	0x04, 0x11
        /*0032*/ 	.short	(.L_27 - .L_26)
	.align		4
.L_26:
        /*0034*/ 	.word	index@(_ZN7cutlass13device_kernelINS_4gemm6kernel13GemmUniversalIN4cute5tupleIJiiiiEEENS1_10collective13CollectiveMmaINS1_41MainloopSm100TmaUmmaWarpSpecializedSparseILi6ELi2ELi2ENS5_IJNS4_1CILi1EEESB_SB_EEEEENS5_IJNSA_ILi128EEESE_NSA_ILi64EEEEEENS_6half_tENS5_IJNS4_6LayoutINS5_IJiNS5_IJNSA_ILi2EEEiEEEiEEENS5_IJlNS5_IJSB_SJ_EEElEEEEENSI_INS5_IJNS5_IJNS5_IJNSA_ILi8EEESJ_SP_EEEiEEENS5_IJNS5_IJNSA_ILi16EEESJ_NSA_ILi4EEEEEEiEEEiEEENS5_IJNS5_IJNS5_IJSE_SS_NSA_ILi2048EEEEEENSA_ILi16384EEEEEENS5_IJNS5_IJSB_NSA_ILi1024EEENSA_ILi32EEEEEElEEElEEEEEEEESH_NS5_IJlSB_lEEENS4_8TiledMMAINS4_8MMA_AtomIJNS4_27SM100_MMA_F16BF16_SS_SPARSEISH_SH_fLi128ELi128ELNS4_4UMMA5MajorE0ELS1D_0ELNS1C_7ScaleInE0ELS1E_0EEEEEENSI_ISC_NS5_IJNSA_ILi0EEES1H_S1H_EEEEENS5_IJNS4_10UnderscoreES1K_S1K_EEEEENS4_13SM90_TMA_LOADENS4_14ComposedLayoutINS4_7SwizzleILi2ELi4ELi3EEENS4_25smem_sparse_ptr_flag_bitsILi2ELi16EEENSI_INS5_IJNS5_IJSB_SP_EEENS5_IJSJ_S12_EEEEEENS5_IJNS5_IJS1H_SF_EEESM_EEEEEEEvNS4_8identityES1N_NS1O_INS1P_ILi3ELi4ELi3EEENS4_18smem_ptr_flag_bitsILi16EEENSI_INS5_IJSP_SF_EEENS5_IJSF_SB_EEEEEEEvS20_EENS_8epilogue10collective18CollectiveEpilogueINS29_23Sm100TmaWarpSpecializedILi4ELi2ELi32ELb1ELb0EEEJSG_NS5_IJNSI_ISE_SB_EENSI_IS12_SB_EEEEEfNS5_IJSB_llEEEfS2H_NS29_6fusion15FusionCallbacksIS2D_NS2I_17LinearCombinationIffffLNS_15FloatRoundStyleE2EEESG_S2G_JEEENS4_5SM1004TMEM4LOAD26SM100_TMEM_LOAD_32dp32b32xES1N_NS1O_INS1P_ILi2ELi5ELi2EEENS22_ILi32EEENSI_INS5_IJS12_ST_EEENS5_IJSB_S12_EEEEEEENS4_39AutoVectorizingCopyWithAssumedAlignmentILi128EEENS4_14SM90_TMA_STOREES2X_S2Z_S2Z_EEEvvEEEEvNT_6ParamsE)
        /*0038*/ 	.word	0x00000000


	//----- nvinfo : EIATTR_MIN_STACK_SIZE
	.align		4
.L_27:
        /*003c*/ 	.byte	0x04, 0x12
        /*003e*/ 	.short	(.L_29 - .L_28)
	.align		4
.L_28:
        /*0040*/ 	.word	index@(_ZN7cutlass13device_kernelINS_4gemm6kernel13GemmUniversalIN4cute5tupleIJiiiiEEENS1_10collective13CollectiveMmaINS1_41MainloopSm100TmaUmmaWarpSpecializedSparseILi6ELi2ELi2ENS5_IJNS4_1CILi1EEESB_SB_EEEEENS5_IJNSA_ILi128EEESE_NSA_ILi64EEEEEENS_6half_tENS5_IJNS4_6LayoutINS5_IJiNS5_IJNSA_ILi2EEEiEEEiEEENS5_IJlNS5_IJSB_SJ_EEElEEEEENSI_INS5_IJNS5_IJNS5_IJNSA_ILi8EEESJ_SP_EEEiEEENS5_IJNS5_IJNSA_ILi16EEESJ_NSA_ILi4EEEEEEiEEEiEEENS5_IJNS5_IJNS5_IJSE_SS_NSA_ILi2048EEEEEENSA_ILi16384EEEEEENS5_IJNS5_IJSB_NSA_ILi1024EEENSA_ILi32EEEEEElEEElEEEEEEEESH_NS5_IJlSB_lEEENS4_8TiledMMAINS4_8MMA_AtomIJNS4_27SM100_MMA_F16BF16_SS_SPARSEISH_SH_fLi128ELi128ELNS4_4UMMA5MajorE0ELS1D_0ELNS1C_7ScaleInE0ELS1E_0EEEEEENSI_ISC_NS5_IJNSA_ILi0EEES1H_S1H_EEEEENS5_IJNS4_10UnderscoreES1K_S1K_EEEEENS4_13SM90_TMA_LOADENS4_14ComposedLayoutINS4_7SwizzleILi2ELi4ELi3EEENS4_25smem_sparse_ptr_flag_bitsILi2ELi16EEENSI_INS5_IJNS5_IJSB_SP_EEENS5_IJSJ_S12_EEEEEENS5_IJNS5_IJS1H_SF_EEESM_EEEEEEEvNS4_8identityES1N_NS1O_INS1P_ILi3ELi4ELi3EEENS4_18smem_ptr_flag_bitsILi16EEENSI_INS5_IJSP_SF_EEENS5_IJSF_SB_EEEEEEEvS20_EENS_8epilogue10collective18CollectiveEpilogueINS29_23Sm100TmaWarpSpecializedILi4ELi2ELi32ELb1ELb0EEEJSG_NS5_IJNSI_ISE_SB_EENSI_IS12_SB_EEEEEfNS5_IJSB_llEEEfS2H_NS29_6fusion15FusionCallbacksIS2D_NS2I_17LinearCombinationIffffLNS_15FloatRoundStyleE2EEESG_S2G_JEEENS4_5SM1004TMEM4LOAD26SM100_TMEM_LOAD_32dp32b32xES1N_NS1O_INS1P_ILi2ELi5ELi2EEENS22_ILi32EEENSI_INS5_IJS12_ST_EEENS5_IJSB_S12_EEEEEEENS4_39AutoVectorizingCopyWithAssumedAlignmentILi128EEENS4_14SM90_TMA_STOREES2X_S2Z_S2Z_EEEvvEEEEvNT_6ParamsE)
        /*0044*/ 	.word	0x00000000
.L_29:


//--------------------- .nv.compat                --------------------------
	.section	.nv.compat,"",@"SHT_CUDA_COMPAT_INFO"
	.align	4
        /*0000*/ 	.byte	0x02, 0x09, 0x01, 0x00, 0x02, 0x02, 0x02, 0x00, 0x02, 0x05, 0x05, 0x00, 0x03, 0x07, 0x01, 0x01
        /*0010*/ 	.byte	0x02, 0x03, 0x01, 0x00, 0x02, 0x06, 0x01, 0x00, 0x04, 0x0b, 0x08, 0x00, 0x09, 0x00, 0x00, 0x00
        /*0020*/ 	.byte	0x00, 0x00, 0x00, 0x00


//--------------------- .nv.info._ZN7cutlass13device_kernelINS_4gemm6kernel13GemmUniversalIN4cute5tupleIJiiiiEEENS1_10collective13CollectiveMmaINS1_41MainloopSm100TmaUmmaWarpSpecializedSparseILi6ELi2ELi2ENS5_IJNS4_1CILi1EEESB_SB_EEEEENS5_IJNSA_ILi128EEESE_NSA_ILi64EEEEEENS_6half_tENS5_IJNS4_6LayoutINS5_IJiNS5_IJNSA_ILi2EEEiEEEiEEENS5_IJlNS5_IJSB_SJ_EEElEEEEENSI_INS5_IJNS5_IJNS5_IJNSA_ILi8EEESJ_SP_EEEiEEENS5_IJNS5_IJNSA_ILi16EEESJ_NSA_ILi4EEEEEEiEEEiEEENS5_IJNS5_IJNS5_IJSE_SS_NSA_ILi2048EEEEEENSA_ILi16384EEEEEENS5_IJNS5_IJSB_NSA_ILi1024EEENSA_ILi32EEEEEElEEElEEEEEEEESH_NS5_IJlSB_lEEENS4_8TiledMMAINS4_8MMA_AtomIJNS4_27SM100_MMA_F16BF16_SS_SPARSEISH_SH_fLi128ELi128ELNS4_4UMMA5MajorE0ELS1D_0ELNS1C_7ScaleInE0ELS1E_0EEEEEENSI_ISC_NS5_IJNSA_ILi0EEES1H_S1H_EEEEENS5_IJNS4_10UnderscoreES1K_S1K_EEEEENS4_13SM90_TMA_LOADENS4_14ComposedLayoutINS4_7SwizzleILi2ELi4ELi3EEENS4_25smem_sparse_ptr_flag_bitsILi2ELi16EEENSI_INS5_IJNS5_IJSB_SP_EEENS5_IJSJ_S12_EEEEEENS5_IJNS5_IJS1H_SF_EEESM_EEEEEEEvNS4_8identityES1N_NS1O_INS1P_ILi3ELi4ELi3EEENS4_18smem_ptr_flag_bitsILi16EEENSI_INS5_IJSP_SF_EEENS5_IJSF_SB_EEEEEEEvS20_EENS_8epilogue10collective18CollectiveEpilogueINS29_23Sm100TmaWarpSpecializedILi4ELi2ELi32ELb1ELb0EEEJSG_NS5_IJNSI_ISE_SB_EENSI_IS12_SB_EEEEEfNS5_IJSB_llEEEfS2H_NS29_6fusion15FusionCallbacksIS2D_NS2I_17LinearCombinationIffffLNS_15FloatRoundStyleE2EEESG_S2G_JEEENS4_5SM1004TMEM4LOAD26SM100_TMEM_LOAD_32dp32b32xES1N_NS1O_INS1P_ILi2ELi5ELi2EEENS22_ILi32EEENSI_INS5_IJS12_ST_EEENS5_IJSB_S12_EEEEEEENS4_39AutoVectorizingCopyWithAssumedAlignmentILi128EEENS4_14SM90_TMA_STOREES2X_S2Z_S2Z_EEEvvEEEEvNT_6ParamsE --------------------------
	.section	.nv.info._ZN7cutlass13device_kernelINS_4gemm6kernel13GemmUniversalIN4cute5tupleIJiiiiEEENS1_10collective13CollectiveMmaINS1_41MainloopSm100TmaUmmaWarpSpecializedSparseILi6ELi2ELi2ENS5_IJNS4_1CILi1EEESB_SB_EEEEENS5_IJNSA_ILi128EEESE_NSA_ILi64EEEEEENS_6half_tENS5_IJNS4_6LayoutINS5_IJiNS5_IJNSA_ILi2EEEiEEEiEEENS5_IJlNS5_IJSB_SJ_EEElEEEEENSI_INS5_IJNS5_IJNS5_IJNSA_ILi8EEESJ_SP_EEEiEEENS5_IJNS5_IJNSA_ILi16EEESJ_NSA_ILi4EEEEEEiEEEiEEENS5_IJNS5_IJNS5_IJSE_SS_NSA_ILi2048EEEEEENSA_ILi16384EEEEEENS5_IJNS5_IJSB_NSA_ILi1024EEENSA_ILi32EEEEEElEEElEEEEEEEESH_NS5_IJlSB_lEEENS4_8TiledMMAINS4_8MMA_AtomIJNS4_27SM100_MMA_F16BF16_SS_SPARSEISH_SH_fLi128ELi128ELNS4_4UMMA5MajorE0ELS1D_0ELNS1C_7ScaleInE0ELS1E_0EEEEEENSI_ISC_NS5_IJNSA_ILi0EEES1H_S1H_EEEEENS5_IJNS4_10UnderscoreES1K_S1K_EEEEENS4_13SM90_TMA_LOADENS4_14ComposedLayoutINS4_7SwizzleILi2ELi4ELi3EEENS4_25smem_sparse_ptr_flag_bitsILi2ELi16EEENSI_INS5_IJNS5_IJSB_SP_EEENS5_IJSJ_S12_EEEEEENS5_IJNS5_IJS1H_SF_EEESM_EEEEEEEvNS4_8identityES1N_NS1O_INS1P_ILi3ELi4ELi3EEENS4_18smem_ptr_flag_bitsILi16EEENSI_INS5_IJSP_SF_EEENS5_IJSF_SB_EEEEEEEvS20_EENS_8epilogue10collective18CollectiveEpilogueINS29_23Sm100TmaWarpSpecializedILi4ELi2ELi32ELb1ELb0EEEJSG_NS5_IJNSI_ISE_SB_EENSI_IS12_SB_EEEEEfNS5_IJSB_llEEEfS2H_NS29_6fusion15FusionCallbacksIS2D_NS2I_17LinearCombinationIffffLNS_15FloatRoundStyleE2EEESG_S2G_JEEENS4_5SM1004TMEM4LOAD26SM100_TMEM_LOAD_32dp32b32xES1N_NS1O_INS1P_ILi2ELi5ELi2EEENS22_ILi32EEENSI_INS5_IJS12_ST_EEENS5_IJSB_S12_EEEEEEENS4_39AutoVectorizingCopyWithAssumedAlignmentILi128EEENS4_14SM90_TMA_STOREES2X_S2Z_S2Z_EEEvvEEEEvNT_6ParamsE,"",@"SHT_CUDA_INFO"
	.sectionflags	@""
	.align	4


	//----- nvinfo : EIATTR_CUDA_API_VERSION
	.align		4
        /*0000*/ 	.byte	0x04, 0x37
        /*0002*/ 	.short	(.L_31 - .L_30)
.L_30:
        /*0004*/ 	.word	0x00000082


	//----- nvinfo : EIATTR_KPARAM_INFO
	.align		4
.L_31:
        /*0008*/ 	.byte	0x04, 0x17
        /*000a*/ 	.short	(.L_33 - .L_32)
.L_32:
        /*000c*/ 	.word	0x00000000
        /*0010*/ 	.short	0x0000
        /*0012*/ 	.short	0x0000
        /*0014*/ 	.byte	0x00, 0xf0, 0x01, 0x28


	//----- nvinfo : EIATTR_AT_ENTRY_FRAGMENTS
	.align		4
.L_33:
        /*0018*/ 	.byte	0x04, 0x4f
        /*001a*/ 	.short	(.L_35 - .L_34)


	//   ....[0]....
.L_34:
        /*001c*/ 	.word	0x00000006


	//----- nvinfo : EIATTR_RESERVED_SMEM_USED
	.align		4
.L_35:
        /*0020*/ 	.byte	0x01, 0x41
	.zero		2


	//----- nvinfo : EIATTR_SPARSE_MMA_MASK
	.align		4
        /*0024*/ 	.byte	0x03, 0x50
        /*0026*/ 	.short	0x0040


	//----- nvinfo : EIATTR_TCGEN05_1CTA_USED
	.align		4
        /*0028*/ 	.byte	0x01, 0x51
	.zero		2


	//----- nvinfo : EIATTR_MAXREG_COUNT
	.align		4
        /*002c*/ 	.byte	0x03, 0x1b
        /*002e*/ 	.short	0x00ff


	//----- nvinfo : EIATTR_NUM_BARRIERS
	.align		4
        /*0030*/ 	.byte	0x02, 0x4c
        /*0032*/ 	.byte	0x07
	.zero		1


	//----- nvinfo : EIATTR_EXTERNS
	.align		4
        /*0034*/ 	.byte	0x04, 0x0f
        /*0036*/ 	.short	(.L_37 - .L_36)


	//   ....[0]....
	.align		4
.L_36:
        /*0038*/ 	.word	index@(__assertfail)


	//----- nvinfo : EIATTR_MERCURY_ISA_VERSION
	.align		4
.L_37:
        /*003c*/ 	.byte	0x03, 0x5f
        /*003e*/ 	.short	0x0101


	//----- nvinfo : EIATTR_INT_WARP_WIDE_INSTR_OFFSETS
	.align		4
        /*0040*/ 	.byte	0x04, 0x31
        /*0042*/ 	.short	(.L_39 - .L_38)


	//   ....[0]....
.L_38:
        /*0044*/ 	.word	0x00001b70


	//   ....[1]....
        /*0048*/ 	.word	0x000036b0


	//   ....[2]....
        /*004c*/ 	.word	0x000036d0


	//   ....[3]....
        /*0050*/ 	.word	0x00003700


	//   ....[4]....
        /*0054*/ 	.word	0x00004000


	//   ....[5]....
        /*0058*/ 	.word	0x00004020


	//   ....[6]....
        /*005c*/ 	.word	0x000040c0


	//   ....[7]....
        /*0060*/ 	.word	0x00004160


	//   ....[8]....
        /*0064*/ 	.word	0x00004220


	//   ....[9]....
        /*0068*/ 	.word	0x000042a0


	//   ....[10]....
        /*006c*/ 	.word	0x000042c0


	//   ....[11]....
        /*0070*/ 	.word	0x00004390


	//   ....[12]....
        /*0074*/ 	.word	0x00004420


	//   ....[13]....
        /*0078*/ 	.word	0x000044e0


	//   ....[14]....
        /*007c*/ 	.word	0x00004570


	//   ....[15]....
        /*0080*/ 	.word	0x00004590


	//   ....[16]....
        /*0084*/ 	.word	0x000046c0


	//   ....[17]....
        /*0088*/ 	.word	0x00004720


	//   ....[18]....
        /*008c*/ 	.word	0x000047d0


	//   ....[19]....
        /*0090*/ 	.word	0x00004920


	//   ....[20]....
        /*0094*/ 	.word	0x00004980


	//   ....[21]....
        /*0098*/ 	.word	0x000049a0


	//   ....[22]....
        /*009c*/ 	.word	0x000049c0


	//   ....[23]....
        /*00a0*/ 	.word	0x00004bb0


	//----- nvinfo : EIATTR_COOP_GROUP_MASK_REGIDS
	.align		4
.L_39:
        /*00a4*/ 	.byte	0x04, 0x29
        /*00a6*/ 	.short	(.L_41 - .L_40)


	//   ....[0]....
.L_40:
        /*00a8*/ 	.word	0xffffffff


	//   ....[1]....
        /*00ac*/ 	.word	0xffffffff


	//   ....[2]....
        /*00b0*/ 	.word	0xffffffff


	//   ....[3]....
        /*00b4*/ 	.word	0xffffffff


	//   ....[4]....
        /*00b8*/ 	.word	0xffffffff


	//   ....[5]....
        /*00bc*/ 	.word	0xffffffff


	//   ....[6]....
        /*00c0*/ 	.word	0xffffffff


	//   ....[7]....
        /*00c4*/ 	.word	0xffffffff


	//   ....[8]....
        /*00c8*/ 	.word	0xffffffff


	//   ....[9]....
        /*00cc*/ 	.word	0xffffffff


	//   ....[10]....
        /*00d0*/ 	.word	0xffffffff


	//   ....[11]....
        /*00d4*/ 	.word	0xffffffff


	//   ....[12]....
        /*00d8*/ 	.word	0xffffffff


	//----- nvinfo : EIATTR_COOP_GROUP_INSTR_OFFSETS
	.align		4
.L_41:
        /*00dc*/ 	.byte	0x04, 0x28
        /*00de*/ 	.short	(.L_43 - .L_42)


	//   ....[0]....
.L_42:
        /*00e0*/ 	.word	0x00000090


	//   ....[1]....
        /*00e4*/ 	.word	0x00000500


	//   ....[2]....
        /*00e8*/ 	.word	0x000006a0


	//   ....[3]....
        /*00ec*/ 	.word	0x00000840


	//   ....[4]....
        /*00f0*/ 	.word	0x00000940


	//   ....[5]....
        /*00f4*/ 	.word	0x00000ab0


	//   ....[6]....
        /*00f8*/ 	.word	0x00000c10


	//   ....[7]....
        /*00fc*/ 	.word	0x00001a60


	//   ....[8]....
        /*0100*/ 	.word	0x00002960


	//   ....[9]....
        /*0104*/ 	.word	0x00002b70


	//   ....[10]....
        /*0108*/ 	.word	0x00002ba0


	//   ....[11]....
        /*010c*/ 	.word	0x00003590


	//   ....[12]....
        /*0110*/ 	.word	0x000037c0


	//----- nvinfo : EIATTR_VRC_CTA_INIT_COUNT
	.align		4
.L_43:
        /*0114*/ 	.byte	0x02, 0x4a
        /*0116*/ 	.byte	0x80
	.zero		1


	//----- nvinfo : EIATTR_SYSCALL_OFFSETS
	.align		4
        /*0118*/ 	.byte	0x04, 0x46
        /*011a*/ 	.short	(.L_45 - .L_44)


	//   ....[0]....
.L_44:
        /*011c*/ 	.word	0x00005640


	//   ....[1]....
        /*0120*/ 	.word	0x00005730


	//   ....[2]....
        /*0124*/ 	.word	0x00006180


	//   ....[3]....
        /*0128*/ 	.word	0x00006f70


	//   ....[4]....
        /*012c*/ 	.word	0x00007d40


	//   ....[5]....
        /*0130*/ 	.word	0x00008b00


	//----- nvinfo : EIATTR_MBARRIER_INSTR_OFFSETS
	.align		4
.L_45:
        /*0134*/ 	.byte	0x04, 0x39
        /*0136*/ 	.short	(.L_47 - .L_46)


	//   ....[0]....
.L_46:
        /*0138*/ 	.word	0x000005d0
        /*013c*/ 	.word	0x000000ff
        /*0140*/ 	.word	0x00000000
        /*0144*/ 	.short	0x0100
        /*0146*/ 	.byte	0x05
	.zero		1


	//   ....[1]....
        /*0148*/ 	.word	0x000005e0
        /*014c*/ 	.word	0x000000ff
        /*0150*/ 	.word	0x00000030
        /*0154*/ 	.short	0x0100
        /*0156*/ 	.byte	0x05
	.zero		1


	//   ....[2]....
        /*0158*/ 	.word	0x000005f0
        /*015c*/ 	.word	0x000000ff
        /*0160*/ 	.word	0x00000008
        /*0164*/ 	.short	0x0100
        /*0166*/ 	.byte	0x05
	.zero		1


	//   ....[3]....
        /*0168*/ 	.word	0x00000600
        /*016c*/ 	.word	0x000000ff
        /*0170*/ 	.word	0x00000038
        /*0174*/ 	.short	0x0100
        /*0176*/ 	.byte	0x05
	.zero		1


	//   ....[4]....
        /*0178*/ 	.word	0x00000610
        /*017c*/ 	.word	0x000000ff
        /*0180*/ 	.word	0x00000010
        /*0184*/ 	.short	0x0100
        /*0186*/ 	.byte	0x05
	.zero		1


	//   ....[5]....
        /*0188*/ 	.word	0x00000620
        /*018c*/ 	.word	0x000000ff
        /*0190*/ 	.word	0x00000040
        /*0194*/ 	.short	0x0100
        /*0196*/ 	.byte	0x05
	.zero		1


	//   ....[6]....
        /*0198*/ 	.word	0x00000630
        /*019c*/ 	.word	0x000000ff
        /*01a0*/ 	.word	0x00000018
        /*01a4*/ 	.short	0x0100
        /*01a6*/ 	.byte	0x05
	.zero		1


	//   ....[7]....
        /*01a8*/ 	.word	0x00000640
        /*01ac*/ 	.word	0x000000ff
        /*01b0*/ 	.word	0x00000048
        /*01b4*/ 	.short	0x0100
        /*01b6*/ 	.byte	0x05
	.zero		1


	//   ....[8]....
        /*01b8*/ 	.word	0x00000650
        /*01bc*/ 	.word	0x000000ff
        /*01c0*/ 	.word	0x00000020
        /*01c4*/ 	.short	0x0100
        /*01c6*/ 	.byte	0x05
	.zero		1


	//   ....[9]....
        /*01c8*/ 	.word	0x00000660
        /*01cc*/ 	.word	0x000000ff
        /*01d0*/ 	.word	0x00000050
        /*01d4*/ 	.short	0x0100
        /*01d6*/ 	.byte	0x05
	.zero		1


	//   ....[10]....
        /*01d8*/ 	.word	0x00000670
        /*01dc*/ 	.word	0x000000ff
        /*01e0*/ 	.word	0x00000028
        /*01e4*/ 	.short	0x0100
        /*01e6*/ 	.byte	0x05
	.zero		1


	//   ....[11]....
        /*01e8*/ 	.word	0x00000680
        /*01ec*/ 	.word	0x000000ff
        /*01f0*/ 	.word	0x00000058
        /*01f4*/ 	.short	0x0100
        /*01f6*/ 	.byte	0x05
	.zero		1


	//   ....[12]....
        /*01f8*/ 	.word	0x000007b0
        /*01fc*/ 	.word	0x000000ff
        /*0200*/ 	.word	0x00000060
        /*0204*/ 	.short	0x0100
        /*0206*/ 	.byte	0x06
	.zero		1


	//   ....[13]....
        /*0208*/ 	.word	0x000007c0
        /*020c*/ 	.word	0x000000ff
        /*0210*/ 	.word	0x00000080
        /*0214*/ 	.short	0x0100
        /*0216*/ 	.byte	0x06
	.zero		1


	//   ....[14]....
        /*0218*/ 	.word	0x000007d0
        /*021c*/ 	.word	0x000000ff
        /*0220*/ 	.word	0x00000068
        /*0224*/ 	.short	0x0100
        /*0226*/ 	.byte	0x06
	.zero		1


	//   ....[15]....
        /*0228*/ 	.word	0x000007e0
        /*022c*/ 	.word	0x000000ff
        /*0230*/ 	.word	0x00000088
        /*0234*/ 	.short	0x0100
        /*0236*/ 	.byte	0x06
	.zero		1


	//   ....[16]....
        /*0238*/ 	.word	0x000007f0
        /*023c*/ 	.word	0x000000ff
        /*0240*/ 	.word	0x00000070
        /*0244*/ 	.short	0x0100
        /*0246*/ 	.byte	0x06
	.zero		1


	//   ....[17]....
        /*0248*/ 	.word	0x00000800
        /*024c*/ 	.word	0x000000ff
        /*0250*/ 	.word	0x00000090
        /*0254*/ 	.short	0x0100
        /*0256*/ 	.byte	0x06
	.zero		1


	//   ....[18]....
        /*0258*/ 	.word	0x00000810
        /*025c*/ 	.word	0x000000ff
        /*0260*/ 	.word	0x00000078
        /*0264*/ 	.short	0x0100
        /*0266*/ 	.byte	0x06
	.zero		1


	//   ....[19]....
        /*0268*/ 	.word	0x00000820
        /*026c*/ 	.word	0x000000ff
        /*0270*/ 	.word	0x00000098
        /*0274*/ 	.short	0x0100
        /*0276*/ 	.byte	0x06
	.zero		1


	//   ....[20]....
        /*0278*/ 	.word	0x00000910
        /*027c*/ 	.word	0x000000ff
        /*0280*/ 	.word	0x000000a0
        /*0284*/ 	.short	0x0100
        /*0286*/ 	.byte	0x05
	.zero		1


	//   ....[21]....
        /*0288*/ 	.word	0x00000920
        /*028c*/ 	.word	0x000000ff
        /*0290*/ 	.word	0x000000a8
        /*0294*/ 	.short	0x0100
        /*0296*/ 	.byte	0x05
	.zero		1


	//   ....[22]....
        /*0298*/ 	.word	0x00000a60
        /*029c*/ 	.word	0x000000ff
        /*02a0*/ 	.word	0x000000b0
        /*02a4*/ 	.short	0x0100
        /*02a6*/ 	.byte	0x05
	.zero		1


	//   ....[23]....
        /*02a8*/ 	.word	0x00000a70
        /*02ac*/ 	.word	0x000000ff
        /*02b0*/ 	.word	0x000000c0
        /*02b4*/ 	.short	0x0100
        /*02b6*/ 	.byte	0x05
	.zero		1


	//   ....[24]....
        /*02b8*/ 	.word	0x00000a80
        /*02bc*/ 	.word	0x000000ff
        /*02c0*/ 	.word	0x000000b8
        /*02c4*/ 	.short	0x0100
        /*02c6*/ 	.byte	0x05
	.zero		1


	//   ....[25]....
        /*02c8*/ 	.word	0x00000a90
        /*02cc*/ 	.word	0x000000ff
        /*02d0*/ 	.word	0x000000c8
        /*02d4*/ 	.short	0x0100
        /*02d6*/ 	.byte	0x05
	.zero		1


	//   ....[26]....
        /*02d8*/ 	.word	0x00000bc0
        /*02dc*/ 	.word	0x000000ff
        /*02e0*/ 	.word	0x000000d0
        /*02e4*/ 	.short	0x0100
        /*02e6*/ 	.byte	0x06
	.zero		1


	//   ....[27]....
        /*02e8*/ 	.word	0x00000bd0
        /*02ec*/ 	.word	0x000000ff
        /*02f0*/ 	.word	0x000000e0
        /*02f4*/ 	.short	0x0100
        /*02f6*/ 	.byte	0x06
	.zero		1


	//   ....[28]....
        /*02f8*/ 	.word	0x00000be0
        /*02fc*/ 	.word	0x000000ff
        /*0300*/ 	.word	0x000000d8
        /*0304*/ 	.short	0x0100
        /*0306*/ 	.byte	0x06
	.zero		1


	//   ....[29]....
        /*0308*/ 	.word	0x00000bf0
        /*030c*/ 	.word	0x000000ff
        /*0310*/ 	.word	0x000000e8
        /*0314*/ 	.short	0x0100
        /*0316*/ 	.byte	0x06
	.zero		1


	//   ....[30]....
        /*0318*/ 	.word	0x00000cf0
        /*031c*/ 	.word	0x000000ff
        /*0320*/ 	.word	0x000000f0
        /*0324*/ 	.short	0x0100
        /*0326*/ 	.byte	0x05
	.zero		1


	//   ....[31]....
        /*0328*/ 	.word	0x00000d00
        /*032c*/ 	.word	0x000000ff
        /*0330*/ 	.word	0x00000100
        /*0334*/ 	.short	0x0100
        /*0336*/ 	.byte	0x05
	.zero		1


	//   ....[32]....
        /*0338*/ 	.word	0x00000d10
        /*033c*/ 	.word	0x000000ff
        /*0340*/ 	.word	0x000000f8
        /*0344*/ 	.short	0x0100
        /*0346*/ 	.byte	0x05
	.zero		1


	//   ....[33]....
        /*0348*/ 	.word	0x00000d20
        /*034c*/ 	.word	0x000000ff
        /*0350*/ 	.word	0x00000108
        /*0354*/ 	.short	0x0100
        /*0356*/ 	.byte	0x05
	.zero		1


	//   ....[34]....
        /*0358*/ 	.word	0x000015c0
        /*035c*/ 	.word	0x00000004
        /*0360*/ 	.word	0x00000100
        /*0364*/ 	.short	0x010a
        /*0366*/ 	.byte	0xff
	.zero		1


	//   ....[35]....
        /*0368*/ 	.word	0x000015e0
        /*036c*/ 	.word	0x00000004
        /*0370*/ 	.word	0x000000f0
        /*0374*/ 	.short	0x0101
        /*0376*/ 	.byte	0xff
	.zero		1


	//   ....[36]....
        /*0378*/ 	.word	0x00001660
        /*037c*/ 	.word	0x000000ff
        /*0380*/ 	.word	0x00000030
        /*0384*/ 	.short	0x010a
        /*0386*/ 	.byte	0x07
	.zero		1


	//   ....[37]....
        /*0388*/ 	.word	0x000017a0
        /*038c*/ 	.word	0x000000ff
        /*0390*/ 	.word	0x00000030
        /*0394*/ 	.short	0x010a
        /*0396*/ 	.byte	0x21
	.zero		1


	//   ....[38]....
        /*0398*/ 	.word	0x00001930
        /*039c*/ 	.word	0x000000ff
        /*03a0*/ 	.word	0x00000030
        /*03a4*/ 	.short	0x010a
        /*03a6*/ 	.byte	0x0d
	.zero		1


	//   ....[39]....
        /*03a8*/ 	.word	0x00001a40
        /*03ac*/ 	.word	0x000000ff
        /*03b0*/ 	.word	0x000000a8
        /*03b4*/ 	.short	0x0101
        /*03b6*/ 	.byte	0x05
	.zero		1


	//   ....[40]....
        /*03b8*/ 	.word	0x00001a70
        /*03bc*/ 	.word	0x00000008
        /*03c0*/ 	.word	0x000000b0
        /*03c4*/ 	.short	0x010a
        /*03c6*/ 	.byte	0xff
	.zero		1


	//   ....[41]....
        /*03c8*/ 	.word	0x00001b40
        /*03cc*/ 	.word	0x00000008
        /*03d0*/ 	.word	0x00000000
        /*03d4*/ 	.short	0x0101
        /*03d6*/ 	.byte	0xff
	.zero		1


	//   ....[42]....
        /*03d8*/ 	.word	0x000020b0
        /*03dc*/ 	.word	0x000000ff
        /*03e0*/ 	.word	0x00000000
        /*03e4*/ 	.short	0x010a
        /*03e6*/ 	.byte	0x04
	.zero		1


	//   ....[43]....
        /*03e8*/ 	.word	0x00002140
        /*03ec*/ 	.word	0x000000ff
        /*03f0*/ 	.word	0x00000000
        /*03f4*/ 	.short	0x010a
        /*03f6*/ 	.byte	0x04
	.zero		1


	//   ....[44]....
        /*03f8*/ 	.word	0x000021d0
        /*03fc*/ 	.word	0x000000ff
        /*0400*/ 	.word	0x00000000
        /*0404*/ 	.short	0x010a
        /*0406*/ 	.byte	0x04
	.zero		1


	//   ....[45]....
        /*0408*/ 	.word	0x00002260
        /*040c*/ 	.word	0x000000ff
        /*0410*/ 	.word	0x00000000
        /*0414*/ 	.short	0x010a
        /*0416*/ 	.byte	0x04
	.zero		1


	//   ....[46]....
        /*0418*/ 	.word	0x000022f0
        /*041c*/ 	.word	0x000000ff
        /*0420*/ 	.word	0x00000000
        /*0424*/ 	.short	0x010a
        /*0426*/ 	.byte	0x04
	.zero		1


	//   ....[47]....
        /*0428*/ 	.word	0x00002390
        /*042c*/ 	.word	0x00000000
        /*0430*/ 	.word	0x00000000
        /*0434*/ 	.short	0x010a
        /*0436*/ 	.byte	0xff
	.zero		1


	//   ....[48]....
        /*0438*/ 	.word	0x000024b0
        /*043c*/ 	.word	0x00000002
        /*0440*/ 	.word	0x000000f0
        /*0444*/ 	.short	0x010a
        /*0446*/ 	.byte	0xff
	.zero		1


	//   ....[49]....
        /*0448*/ 	.word	0x00002510
        /*044c*/ 	.word	0x00000004
        /*0450*/ 	.word	0x00000000
        /*0454*/ 	.short	0x0101
        /*0456*/ 	.byte	0xff
	.zero		1


	//   ....[50]....
        /*0458*/ 	.word	0x00002530
        /*045c*/ 	.word	0x000000ff
        /*0460*/ 	.word	0x000000c0
        /*0464*/ 	.short	0x010a
        /*0466*/ 	.byte	0x05
	.zero		1


	//   ....[51]....
        /*0468*/ 	.word	0x00002650
        /*046c*/ 	.word	0x00000002
        /*0470*/ 	.word	0x000000b0
        /*0474*/ 	.short	0x010a
        /*0476*/ 	.byte	0xff
	.zero		1


	//   ....[52]....
        /*0478*/ 	.word	0x00002760
        /*047c*/ 	.word	0x00000002
        /*0480*/ 	.word	0x00000000
        /*0484*/ 	.short	0x0101
        /*0486*/ 	.byte	0xff
	.zero		1


	//   ....[53]....
        /*0488*/ 	.word	0x000027f0
        /*048c*/ 	.word	0x000000ff
        /*0490*/ 	.word	0x000000c0
        /*0494*/ 	.short	0x0106
        /*0496*/ 	.byte	0x05
	.zero		1


	//   ....[54]....
        /*0498*/ 	.word	0x00002810
        /*049c*/ 	.word	0x000000ff
        /*04a0*/ 	.word	0x000000c0
        /*04a4*/ 	.short	0x010a
        /*04a6*/ 	.byte	0x05
	.zero		1


	//   ....[55]....
        /*04a8*/ 	.word	0x000028a0
        /*04ac*/ 	.word	0x000000ff
        /*04b0*/ 	.word	0x000000c0
        /*04b4*/ 	.short	0x0106
        /*04b6*/ 	.byte	0x04
	.zero		1


	//   ....[56]....
        /*04b8*/ 	.word	0x000028e0
        /*04bc*/ 	.word	0x00000000
        /*04c0*/ 	.word	0x000000c0
        /*04c4*/ 	.short	0x010a
        /*04c6*/ 	.byte	0xff
	.zero		1


	//   ....[57]....
        /*04c8*/ 	.word	0x00002df0
        /*04cc*/ 	.word	0x00000000
        /*04d0*/ 	.word	0x000000b0
        /*04d4*/ 	.short	0x010a
        /*04d6*/ 	.byte	0xff
	.zero		1


	//   ....[58]....
        /*04d8*/ 	.word	0x00002f00
        /*04dc*/ 	.word	0x00000003
        /*04e0*/ 	.word	0x00000000
        /*04e4*/ 	.short	0x0101
        /*04e6*/ 	.byte	0xff
	.zero		1


	//   ....[59]....
        /*04e8*/ 	.word	0x00002f10
        /*04ec*/ 	.word	0x000000ff
        /*04f0*/ 	.word	0x00000000
        /*04f4*/ 	.short	0x010a
        /*04f6*/ 	.byte	0x05
	.zero		1


	//   ....[60]....
        /*04f8*/ 	.word	0x00002f30
        /*04fc*/ 	.word	0x000000ff
        /*0500*/ 	.word	0x000000e0
        /*0504*/ 	.short	0x010a
        /*0506*/ 	.byte	0x07
	.zero		1


	//   ....[61]....
        /*0508*/ 	.word	0x00003030
        /*050c*/ 	.word	0x000000ff
        /*0510*/ 	.word	0x00000000
        /*0514*/ 	.short	0x010a
        /*0516*/ 	.byte	0x06
	.zero		1


	//   ....[62]....
        /*0518*/ 	.word	0x000030f0
        /*051c*/ 	.word	0x000000ff
        /*0520*/ 	.word	0x00000000
        /*0524*/ 	.short	0x010a
        /*0526*/ 	.byte	0x05
	.zero		1


	//   ....[63]....
        /*0528*/ 	.word	0x000034e0
        /*052c*/ 	.word	0x000000ff
        /*0530*/ 	.word	0x00000000
        /*0534*/ 	.short	0x010a
        /*0536*/ 	.byte	0x06
	.zero		1


	//   ....[64]....
        /*0538*/ 	.word	0x00003570
        /*053c*/ 	.word	0x000000ff
        /*0540*/ 	.word	0x00000000
        /*0544*/ 	.short	0x010a
        /*0546*/ 	.byte	0x07
	.zero		1


	//   ....[65]....
        /*0548*/ 	.word	0x000039b0
        /*054c*/ 	.word	0x00000000
        /*0550*/ 	.word	0x000000b0
        /*0554*/ 	.short	0x010a
        /*0556*/ 	.byte	0xff
	.zero		1


	//   ....[66]....
        /*0558*/ 	.word	0x00003a70
        /*055c*/ 	.word	0x00000000
        /*0560*/ 	.word	0x00000000
        /*0564*/ 	.short	0x0101
        /*0566*/ 	.byte	0xff
	.zero		1


	//   ....[67]....
        /*0568*/ 	.word	0x00003d90
        /*056c*/ 	.word	0x000000ff
        /*0570*/ 	.word	0x000000a8
        /*0574*/ 	.short	0x010a
        /*0576*/ 	.byte	0x04
	.zero		1


	//   ....[68]....
        /*0578*/ 	.word	0x00003f80
        /*057c*/ 	.word	0x000000ff
        /*0580*/ 	.word	0x00000080
        /*0584*/ 	.short	0x010a
        /*0586*/ 	.byte	0x04
	.zero		1


	//   ....[69]....
        /*0588*/ 	.word	0x00004250
        /*058c*/ 	.word	0x000000ff
        /*0590*/ 	.word	0x00000060
        /*0594*/ 	.short	0x010b
        /*0596*/ 	.byte	0x04
	.zero		1


	//   ....[70]....
        /*0598*/ 	.word	0x00004260
        /*059c*/ 	.word	0x000000ff
        /*05a0*/ 	.word	0x00000000
        /*05a4*/ 	.short	0x0101
        /*05a6*/ 	.byte	0x07
	.zero		1


	//   ....[71]....
        /*05a8*/ 	.word	0x00004270
        /*05ac*/ 	.word	0x000000ff
        /*05b0*/ 	.word	0x00000088
        /*05b4*/ 	.short	0x010a
        /*05b6*/ 	.byte	0x04
	.zero		1


	//   ....[72]....
        /*05b8*/ 	.word	0x00004510
        /*05bc*/ 	.word	0x000000ff
        /*05c0*/ 	.word	0x00000068
        /*05c4*/ 	.short	0x010b
        /*05c6*/ 	.byte	0x04
	.zero		1


	//   ....[73]....
        /*05c8*/ 	.word	0x00004520
        /*05cc*/ 	.word	0x000000ff
        /*05d0*/ 	.word	0x00000000
        /*05d4*/ 	.short	0x0101
        /*05d6*/ 	.byte	0x07
	.zero		1


	//   ....[74]....
        /*05d8*/ 	.word	0x00004530
        /*05dc*/ 	.word	0x000000ff
        /*05e0*/ 	.word	0x00000090
        /*05e4*/ 	.short	0x010a
        /*05e6*/ 	.byte	0x04
	.zero		1


	//   ....[75]....
        /*05e8*/ 	.word	0x00004880
        /*05ec*/ 	.word	0x000000ff
        /*05f0*/ 	.word	0x00000070
        /*05f4*/ 	.short	0x010b
        /*05f6*/ 	.byte	0x04
	.zero		1


	//   ....[76]....
        /*05f8*/ 	.word	0x000048e0
        /*05fc*/ 	.word	0x000000ff
        /*0600*/ 	.word	0x00000000
        /*0604*/ 	.short	0x0101
        /*0606*/ 	.byte	0x07
	.zero		1


	//   ....[77]....
        /*0608*/ 	.word	0x000048f0
        /*060c*/ 	.word	0x000000ff
        /*0610*/ 	.word	0x00000098
        /*0614*/ 	.short	0x010a
        /*0616*/ 	.byte	0x04
	.zero		1


	//   ....[78]....
        /*0618*/ 	.word	0x00004be0
        /*061c*/ 	.word	0x000000ff
        /*0620*/ 	.word	0x00000078
        /*0624*/ 	.short	0x010b
        /*0626*/ 	.byte	0x04
	.zero		1


	//   ....[79]....
        /*0628*/ 	.word	0x00004c10
        /*062c*/ 	.word	0x000000ff
        /*0630*/ 	.word	0x00000000
        /*0634*/ 	.short	0x0101
        /*0636*/ 	.byte	0x05
	.zero		1


	//   ....[80]....
        /*0638*/ 	.word	0x00004c60
        /*063c*/ 	.word	0x000000ff
        /*0640*/ 	.word	0x00000080
        /*0644*/ 	.short	0x010a
        /*0646*/ 	.byte	0x04
	.zero		1


	//   ....[81]....
        /*0648*/ 	.word	0x00004c80
        /*064c*/ 	.word	0x000000ff
        /*0650*/ 	.word	0x00000088
        /*0654*/ 	.short	0x010a
        /*0656*/ 	.byte	0x04
	.zero		1


	//   ....[82]....
        /*0658*/ 	.word	0x00004ca0
        /*065c*/ 	.word	0x000000ff
        /*0660*/ 	.word	0x00000090
        /*0664*/ 	.short	0x010a
        /*0666*/ 	.byte	0x04
	.zero		1


	//   ....[83]....
        /*0668*/ 	.word	0x00004ce0
        /*066c*/ 	.word	0x00000000
        /*0670*/ 	.word	0x00000098
        /*0674*/ 	.short	0x010a
        /*0676*/ 	.byte	0xff
	.zero		1


	//   ....[84]....
        /*0678*/ 	.word	0x00005010
        /*067c*/ 	.word	0x00000000
        /*0680*/ 	.word	0x000000b0
        /*0684*/ 	.short	0x010a
        /*0686*/ 	.byte	0xff
	.zero		1


	//   ....[85]....
        /*0688*/ 	.word	0x00005120
        /*068c*/ 	.word	0x00000000
        /*0690*/ 	.word	0x00000000
        /*0694*/ 	.short	0x0101
        /*0696*/ 	.byte	0xff
	.zero		1


	//   ....[86]....
        /*0698*/ 	.word	0x00005bc0
        /*069c*/ 	.word	0x000000ff
        /*06a0*/ 	.word	0x00000060
        /*06a4*/ 	.short	0x010a
        /*06a6*/ 	.byte	0x30
	.zero		1


	//   ....[87]....
        /*06a8*/ 	.word	0x00005c40
        /*06ac*/ 	.word	0x0000006e
        /*06b0*/ 	.word	0x000000d0
        /*06b4*/ 	.short	0x010a
        /*06b6*/ 	.byte	0xff
	.zero		1


	//   ....[88]....
        /*06b8*/ 	.word	0x00005db0
        /*06bc*/ 	.word	0x000000ff
        /*06c0*/ 	.word	0x00000060
        /*06c4*/ 	.short	0x010a
        /*06c6*/ 	.byte	0x30
	.zero		1


	//   ....[89]....
        /*06c8*/ 	.word	0x00006060
        /*06cc*/ 	.word	0x0000006e
        /*06d0*/ 	.word	0x000000d0
        /*06d4*/ 	.short	0x010a
        /*06d6*/ 	.byte	0xff
	.zero		1


	//   ....[90]....
        /*06d8*/ 	.word	0x00006ad0
        /*06dc*/ 	.word	0x00000000
        /*06e0*/ 	.word	0x00000000
        /*06e4*/ 	.short	0x0101
        /*06e6*/ 	.byte	0xff
	.zero		1


	//   ....[91]....
        /*06e8*/ 	.word	0x00006ae0
        /*06ec*/ 	.word	0x00000003
        /*06f0*/ 	.word	0x00000060
        /*06f4*/ 	.short	0x010a
        /*06f6*/ 	.byte	0xff
	.zero		1


	//   ....[92]....
        /*06f8*/ 	.word	0x00006ba0
        /*06fc*/ 	.word	0x00000003
        /*0700*/ 	.word	0x00000060
        /*0704*/ 	.short	0x010a
        /*0706*/ 	.byte	0xff
	.zero		1


	//   ....[93]....
        /*0708*/ 	.word	0x000078a0
        /*070c*/ 	.word	0x00000000
        /*0710*/ 	.word	0x00000000
        /*0714*/ 	.short	0x0101
        /*0716*/ 	.byte	0xff
	.zero		1


	//   ....[94]....
        /*0718*/ 	.word	0x000078c0
        /*071c*/ 	.word	0x00000003
        /*0720*/ 	.word	0x00000060
        /*0724*/ 	.short	0x010a
        /*0726*/ 	.byte	0xff
	.zero		1


	//   ....[95]....
        /*0728*/ 	.word	0x00007970
        /*072c*/ 	.word	0x00000003
        /*0730*/ 	.word	0x00000060
        /*0734*/ 	.short	0x010a
        /*0736*/ 	.byte	0xff
	.zero		1


	//   ....[96]....
        /*0738*/ 	.word	0x00008670
        /*073c*/ 	.word	0x00000000
        /*0740*/ 	.word	0x00000000
        /*0744*/ 	.short	0x0101
        /*0746*/ 	.byte	0xff
	.zero		1


	//   ....[97]....
        /*0748*/ 	.word	0x00008690
        /*074c*/ 	.word	0x00000072
        /*0750*/ 	.word	0x00000060
        /*0754*/ 	.short	0x010a
        /*0756*/ 	.byte	0xff
	.zero		1


	//   ....[98]....
        /*0758*/ 	.word	0x00008740
        /*075c*/ 	.word	0x00000072
        /*0760*/ 	.word	0x00000060
        /*0764*/ 	.short	0x010a
        /*0766*/ 	.byte	0xff
	.zero		1


	//   ....[99]....
        /*0768*/ 	.word	0x00008ba0
        /*076c*/ 	.word	0x000000ff
        /*0770*/ 	.word	0x00000000
        /*0774*/ 	.short	0x0101
        /*0776*/ 	.byte	0x05
	.zero		1


	//   ....[100]....
        /*0778*/ 	.word	0x00009490
        /*077c*/ 	.word	0x00000003
        /*0780*/ 	.word	0x00000000
        /*0784*/ 	.short	0x0101
        /*0786*/ 	.byte	0xff
	.zero		1


	//   ....[101]....
        /*0788*/ 	.word	0x00009710
        /*078c*/ 	.word	0x000000ff
        /*0790*/ 	.word	0x00000000
        /*0794*/ 	.short	0x0101
        /*0796*/ 	.byte	0x04
	.zero		1


	//   ....[102]....
        /*0798*/ 	.word	0x00009730
        /*079c*/ 	.word	0x00000004
        /*07a0*/ 	.word	0x00000100
        /*07a4*/ 	.short	0x010a
        /*07a6*/ 	.byte	0xff
	.zero		1


	//   ....[103]....
        /*07a8*/ 	.word	0x00009790
        /*07ac*/ 	.word	0x00000004
        /*07b0*/ 	.word	0x00000030
        /*07b4*/ 	.short	0x010a
        /*07b6*/ 	.byte	0xff
	.zero		1


	//   ....[104]....
        /*07b8*/ 	.word	0x000097e0
        /*07bc*/ 	.word	0x00000008
        /*07c0*/ 	.word	0x000000b0
        /*07c4*/ 	.short	0x010a
        /*07c6*/ 	.byte	0xff
	.zero		1


	//   ....[105]....
        /*07c8*/ 	.word	0x00009840
        /*07cc*/ 	.word	0x00000000
        /*07d0*/ 	.word	0x00000000
        /*07d4*/ 	.short	0x010a
        /*07d6*/ 	.byte	0xff
	.zero		1


	//   ....[106]....
        /*07d8*/ 	.word	0x000098a0
        /*07dc*/ 	.word	0x00000000
        /*07e0*/ 	.word	0x00000000
        /*07e4*/ 	.short	0x010a
        /*07e6*/ 	.byte	0xff
	.zero		1


	//   ....[107]....
        /*07e8*/ 	.word	0x00009900
        /*07ec*/ 	.word	0x00000000
        /*07f0*/ 	.word	0x00000000
        /*07f4*/ 	.short	0x010a
        /*07f6*/ 	.byte	0xff
	.zero		1


	//   ....[108]....
        /*07f8*/ 	.word	0x00009960
        /*07fc*/ 	.word	0x00000000
        /*0800*/ 	.word	0x00000000
        /*0804*/ 	.short	0x010a
        /*0806*/ 	.byte	0xff
	.zero		1


	//   ....[109]....
        /*0808*/ 	.word	0x000099c0
        /*080c*/ 	.word	0x00000000
        /*0810*/ 	.word	0x00000000
        /*0814*/ 	.short	0x010a
        /*0816*/ 	.byte	0xff
	.zero		1


	//   ....[110]....
        /*0818*/ 	.word	0x00009a10
        /*081c*/ 	.word	0x00000002
        /*0820*/ 	.word	0x000000f0
        /*0824*/ 	.short	0x010a
        /*0826*/ 	.byte	0xff
	.zero		1


	//   ....[111]....
        /*0828*/ 	.word	0x00009a70
        /*082c*/ 	.word	0x00000002
        /*0830*/ 	.word	0x000000c0
        /*0834*/ 	.short	0x010a
        /*0836*/ 	.byte	0xff
	.zero		1


	//   ....[112]....
        /*0838*/ 	.word	0x00009ac0
        /*083c*/ 	.word	0x00000002
        /*0840*/ 	.word	0x000000b0
        /*0844*/ 	.short	0x010a
        /*0846*/ 	.byte	0xff
	.zero		1


	//   ....[113]....
        /*0848*/ 	.word	0x00009b20
        /*084c*/ 	.word	0x00000000
        /*0850*/ 	.word	0x000000c0
        /*0854*/ 	.short	0x010a
        /*0856*/ 	.byte	0xff
	.zero		1


	//   ....[114]....
        /*0858*/ 	.word	0x00009b70
        /*085c*/ 	.word	0x00000000
        /*0860*/ 	.word	0x000000b0
        /*0864*/ 	.short	0x010a
        /*0866*/ 	.byte	0xff
	.zero		1


	//   ....[115]....
        /*0868*/ 	.word	0x00009bd0
        /*086c*/ 	.word	0x00000003
        /*0870*/ 	.word	0x000000e0
        /*0874*/ 	.short	0x010a
        /*0876*/ 	.byte	0xff
	.zero		1


	//   ....[116]....
        /*0878*/ 	.word	0x00009c30
        /*087c*/ 	.word	0x00000000
        /*0880*/ 	.word	0x00000000
        /*0884*/ 	.short	0x010a
        /*0886*/ 	.byte	0xff
	.zero		1


	//   ....[117]....
        /*0888*/ 	.word	0x00009c90
        /*088c*/ 	.word	0x00000000
        /*0890*/ 	.word	0x00000000
        /*0894*/ 	.short	0x010a
        /*0896*/ 	.byte	0xff
	.zero		1


	//   ....[118]....
        /*0898*/ 	.word	0x00009cf0
        /*089c*/ 	.word	0x00000000
        /*08a0*/ 	.word	0x00000000
        /*08a4*/ 	.short	0x010a
        /*08a6*/ 	.byte	0xff
	.zero		1


	//   ....[119]....
        /*08a8*/ 	.word	0x00009d40
        /*08ac*/ 	.word	0x00000000
        /*08b0*/ 	.word	0x000000b0
        /*08b4*/ 	.short	0x010a
        /*08b6*/ 	.byte	0xff
	.zero		1


	//   ....[120]....
        /*08b8*/ 	.word	0x00009da0
        /*08bc*/ 	.word	0x00000000
        /*08c0*/ 	.word	0x000000a8
        /*08c4*/ 	.short	0x010a
        /*08c6*/ 	.byte	0xff
	.zero		1


	//   ....[121]....
        /*08c8*/ 	.word	0x00009e00
        /*08cc*/ 	.word	0x00000000
        /*08d0*/ 	.word	0x00000080
        /*08d4*/ 	.short	0x010a
        /*08d6*/ 	.byte	0xff
	.zero		1


	//   ....[122]....
        /*08d8*/ 	.word	0x00009e60
        /*08dc*/ 	.word	0x00000000
        /*08e0*/ 	.word	0x00000088
        /*08e4*/ 	.short	0x010a
        /*08e6*/ 	.byte	0xff
	.zero		1


	//   ....[123]....
        /*08e8*/ 	.word	0x00009ec0
        /*08ec*/ 	.word	0x00000000
        /*08f0*/ 	.word	0x00000090
        /*08f4*/ 	.short	0x010a
        /*08f6*/ 	.byte	0xff
	.zero		1


	//   ....[124]....
        /*08f8*/ 	.word	0x00009f20
        /*08fc*/ 	.word	0x00000000
        /*0900*/ 	.word	0x00000098
        /*0904*/ 	.short	0x010a
        /*0906*/ 	.byte	0xff
	.zero		1


	//   ....[125]....
        /*0908*/ 	.word	0x00009f80
        /*090c*/ 	.word	0x00000000
        /*0910*/ 	.word	0x00000080
        /*0914*/ 	.short	0x010a
        /*0916*/ 	.byte	0xff
	.zero		1


	//   ....[126]....
        /*0918*/ 	.word	0x00009fe0
        /*091c*/ 	.word	0x00000000
        /*0920*/ 	.word	0x00000088
        /*0924*/ 	.short	0x010a
        /*0926*/ 	.byte	0xff
	.zero		1


	//   ....[127]....
        /*0928*/ 	.word	0x0000a040
        /*092c*/ 	.word	0x00000000
        /*0930*/ 	.word	0x00000090
        /*0934*/ 	.short	0x010a
        /*0936*/ 	.byte	0xff
	.zero		1


	//   ....[128]....
        /*0938*/ 	.word	0x0000a090
        /*093c*/ 	.word	0x00000000
        /*0940*/ 	.word	0x000000b0
        /*0944*/ 	.short	0x010a
        /*0946*/ 	.byte	0xff
	.zero		1


	//   ....[129]....
        /*0948*/ 	.word	0x0000a0f0
        /*094c*/ 	.word	0x00000000
        /*0950*/ 	.word	0x00000060
        /*0954*/ 	.short	0x010a
        /*0956*/ 	.byte	0xff
	.zero		1


	//   ....[130]....
        /*0958*/ 	.word	0x0000a140
        /*095c*/ 	.word	0x0000006e
        /*0960*/ 	.word	0x000000d0
        /*0964*/ 	.short	0x010a
        /*0966*/ 	.byte	0xff
	.zero		1


	//   ....[131]....
        /*0968*/ 	.word	0x0000a190
        /*096c*/ 	.word	0x00000003
        /*0970*/ 	.word	0x00000060
        /*0974*/ 	.short	0x010a
        /*0976*/ 	.byte	0xff
	.zero		1


	//   ....[132]....
        /*0978*/ 	.word	0x0000a1e0
        /*097c*/ 	.word	0x00000003
        /*0980*/ 	.word	0x00000060
        /*0984*/ 	.short	0x010a
        /*0986*/ 	.byte	0xff
	.zero		1


	//   ....[133]....
        /*0988*/ 	.word	0x0000a230
        /*098c*/ 	.word	0x00000072
        /*0990*/ 	.word	0x00000060
        /*0994*/ 	.short	0x010a
        /*0996*/ 	.byte	0xff
	.zero		1


	//----- nvinfo : EIATTR_NUM_MBARRIERS
	.align		4
.L_47:
        /*0998*/ 	.byte	0x03, 0x38
        /*099a*/ 	.short	0x0022


	//----- nvinfo : EIATTR_EXIT_INSTR_OFFSETS
	.align		4
        /*099c*/ 	.byte	0x04, 0x1c
        /*099e*/ 	.short	(.L_49 - .L_48)


	//   ....[0]....
.L_48:
        /*09a0*/ 	.word	0x000023c0


	//   ....[1]....
        /*09a4*/ 	.word	0x000028b0


	//   ....[2]....
        /*09a8*/ 	.word	0x00002910


	//   ....[3]....
        /*09ac*/ 	.word	0x000037d0


	//   ....[4]....
        /*09b0*/ 	.word	0x00004d10


	//   ....[5]....
        /*09b4*/ 	.word	0x00004d50


	//   ....[6]....
        /*09b8*/ 	.word	0x00009600


	//   ....[7]....
        /*09bc*/ 	.word	0x00009680


	//   ....[8]....
        /*09c0*/ 	.word	0x000096b0


	//   ....[9]....
        /*09c4*/ 	.word	0x00009720


	//----- nvinfo : EIATTR_MAX_THREADS
	.align		4
.L_49:
        /*09c8*/ 	.byte	0x04, 0x05
        /*09ca*/ 	.short	(.L_51 - .L_50)
.L_50:
        /*09cc*/ 	.word	0x00000100
        /*09d0*/ 	.word	0x00000001
        /*09d4*/ 	.word	0x00000001


	//----- nvinfo : EIATTR_CRS_STACK_SIZE
	.align		4
.L_51:
        /*09d8*/ 	.byte	0x04, 0x1e
        /*09da*/ 	.short	(.L_53 - .L_52)
.L_52:
        /*09dc*/ 	.word	0x00000000


	//----- nvinfo : EIATTR_CBANK_PARAM_SIZE
	.align		4
.L_53:
        /*09e0*/ 	.byte	0x03, 0x19
        /*09e2*/ 	.short	0x0a00


	//----- nvinfo : EIATTR_PARAM_CBANK
	.align		4
        /*09e4*/ 	.byte	0x04, 0x0a
        /*09e6*/ 	.short	(.L_55 - .L_54)
	.align		4
.L_54:
        /*09e8*/ 	.word	index@(.nv.constant0._ZN7cutlass13device_kernelINS_4gemm6kernel13GemmUniversalIN4cute5tupleIJiiiiEEENS1_10collective13CollectiveMmaINS1_41MainloopSm100TmaUmmaWarpSpecializedSparseILi6ELi2ELi2ENS5_IJNS4_1CILi1EEESB_SB_EEEEENS5_IJNSA_ILi128EEESE_NSA_ILi64EEEEEENS_6half_tENS5_IJNS4_6LayoutINS5_IJiNS5_IJNSA_ILi2EEEiEEEiEEENS5_IJlNS5_IJSB_SJ_EEElEEEEENSI_INS5_IJNS5_IJNS5_IJNSA_ILi8EEESJ_SP_EEEiEEENS5_IJNS5_IJNSA_ILi16EEESJ_NSA_ILi4EEEEEEiEEEiEEENS5_IJNS5_IJNS5_IJSE_SS_NSA_ILi2048EEEEEENSA_ILi16384EEEEEENS5_IJNS5_IJSB_NSA_ILi1024EEENSA_ILi32EEEEEElEEElEEEEEEEESH_NS5_IJlSB_lEEENS4_8TiledMMAINS4_8MMA_AtomIJNS4_27SM100_MMA_F16BF16_SS_SPARSEISH_SH_fLi128ELi128ELNS4_4UMMA5MajorE0ELS1D_0ELNS1C_7ScaleInE0ELS1E_0EEEEEENSI_ISC_NS5_IJNSA_ILi0EEES1H_S1H_EEEEENS5_IJNS4_10UnderscoreES1K_S1K_EEEEENS4_13SM90_TMA_LOADENS4_14ComposedLayoutINS4_7SwizzleILi2ELi4ELi3EEENS4_25smem_sparse_ptr_flag_bitsILi2ELi16EEENSI_INS5_IJNS5_IJSB_SP_EEENS5_IJSJ_S12_EEEEEENS5_IJNS5_IJS1H_SF_EEESM_EEEEEEEvNS4_8identityES1N_NS1O_INS1P_ILi3ELi4ELi3EEENS4_18smem_ptr_flag_bitsILi16EEENSI_INS5_IJSP_SF_EEENS5_IJSF_SB_EEEEEEEvS20_EENS_8epilogue10collective18CollectiveEpilogueINS29_23Sm100TmaWarpSpecializedILi4ELi2ELi32ELb1ELb0EEEJSG_NS5_IJNSI_ISE_SB_EENSI_IS12_SB_EEEEEfNS5_IJSB_llEEEfS2H_NS29_6fusion15FusionCallbacksIS2D_NS2I_17LinearCombinationIffffLNS_15FloatRoundStyleE2EEESG_S2G_JEEENS4_5SM1004TMEM4LOAD26SM100_TMEM_LOAD_32dp32b32xES1N_NS1O_INS1P_ILi2ELi5ELi2EEENS22_ILi32EEENSI_INS5_IJS12_ST_EEENS5_IJSB_S12_EEEEEEENS4_39AutoVectorizingCopyWithAssumedAlignmentILi128EEENS4_14SM90_TMA_STOREES2X_S2Z_S2Z_EEEvvEEEEvNT_6ParamsE)
        /*09ec*/ 	.short	0x0380
        /*09ee*/ 	.short	0x0a00


	//----- nvinfo : EIATTR_SW_WAR
	.align		4
.L_55:
        /*09f0*/ 	.byte	0x04, 0x36
        /*09f2*/ 	.short	(.L_57 - .L_56)
.L_56:
        /*09f4*/ 	.word	0x00000008
.L_57:


//--------------------- .nv.callgraph             --------------------------
	.section	.nv.callgraph,"",@"SHT_CUDA_CALLGRAPH"
	.align	4
	.sectionentsize	8
	.align		4
        /*0000*/ 	.word	0x00000000
	.align		4
        /*0004*/ 	.word	0xffffffff
	.align		4
        /*0008*/ 	.word	index@(_ZN7cutlass13device_kernelINS_4gemm6kernel13GemmUniversalIN4cute5tupleIJiiiiEEENS1_10collective13CollectiveMmaINS1_41MainloopSm100TmaUmmaWarpSpecializedSparseILi6ELi2ELi2ENS5_IJNS4_1CILi1EEESB_SB_EEEEENS5_IJNSA_ILi128EEESE_NSA_ILi64EEEEEENS_6half_tENS5_IJNS4_6LayoutINS5_IJiNS5_IJNSA_ILi2EEEiEEEiEEENS5_IJlNS5_IJSB_SJ_EEElEEEEENSI_INS5_IJNS5_IJNS5_IJNSA_ILi8EEESJ_SP_EEEiEEENS5_IJNS5_IJNSA_ILi16EEESJ_NSA_ILi4EEEEEEiEEEiEEENS5_IJNS5_IJNS5_IJSE_SS_NSA_ILi2048EEEEEENSA_ILi16384EEEEEENS5_IJNS5_IJSB_NSA_ILi1024EEENSA_ILi32EEEEEElEEElEEEEEEEESH_NS5_IJlSB_lEEENS4_8TiledMMAINS4_8MMA_AtomIJNS4_27SM100_MMA_F16BF16_SS_SPARSEISH_SH_fLi128ELi128ELNS4_4UMMA5MajorE0ELS1D_0ELNS1C_7ScaleInE0ELS1E_0EEEEEENSI_ISC_NS5_IJNSA_ILi0EEES1H_S1H_EEEEENS5_IJNS4_10UnderscoreES1K_S1K_EEEEENS4_13SM90_TMA_LOADENS4_14ComposedLayoutINS4_7SwizzleILi2ELi4ELi3EEENS4_25smem_sparse_ptr_flag_bitsILi2ELi16EEENSI_INS5_IJNS5_IJSB_SP_EEENS5_IJSJ_S12_EEEEEENS5_IJNS5_IJS1H_SF_EEESM_EEEEEEEvNS4_8identityES1N_NS1O_INS1P_ILi3ELi4ELi3EEENS4_18smem_ptr_flag_bitsILi16EEENSI_INS5_IJSP_SF_EEENS5_IJSF_SB_EEEEEEEvS20_EENS_8epilogue10collective18CollectiveEpilogueINS29_23Sm100TmaWarpSpecializedILi4ELi2ELi32ELb1ELb0EEEJSG_NS5_IJNSI_ISE_SB_EENSI_IS12_SB_EEEEEfNS5_IJSB_llEEEfS2H_NS29_6fusion15FusionCallbacksIS2D_NS2I_17LinearCombinationIffffLNS_15FloatRoundStyleE2EEESG_S2G_JEEENS4_5SM1004TMEM4LOAD26SM100_TMEM_LOAD_32dp32b32xES1N_NS1O_INS1P_ILi2ELi5ELi2EEENS22_ILi32EEENSI_INS5_IJS12_ST_EEENS5_IJSB_S12_EEEEEEENS4_39AutoVectorizingCopyWithAssumedAlignmentILi128EEENS4_14SM90_TMA_STOREES2X_S2Z_S2Z_EEEvvEEEEvNT_6ParamsE)
	.align		4
        /*000c*/ 	.word	index@(__assertfail)
	.align		4
        /*0010*/ 	.word	0x00000000
	.align		4
        /*0014*/ 	.word	0xfffffffe
	.align		4
        /*0018*/ 	.word	0x00000000
	.align		4
        /*001c*/ 	.word	0xfffffffd
	.align		4
        /*0020*/ 	.word	0x00000000
	.align		4
        /*0024*/ 	.word	0xfffffffc


//--------------------- .nv.constant4             --------------------------
	.section	.nv.constant4,"a",@progbits
	.align	8
	.align		8
.nv.constant4:
        /*0000*/ 	.dword	__assertfail
	.align		8
        /*0008*/ 	.dword	__unnamed_1
	.align		8
        /*0010*/ 	.dword	__unnamed_2
	.align		8
        /*0018*/ 	.dword	_ZN39_INTERNAL_9b20f5ca_4_k_cu_a7791f7b_27814cuda3std3__45__cpo5beginE
	.align		8
        /*0020*/ 	.dword	_ZN39_INTERNAL_9b20f5ca_4_k_cu_a7791f7b_27814cuda3std3__45__cpo3endE
	.align		8
        /*0028*/ 	.dword	_ZN39_INTERNAL_9b20f5ca_4_k_cu_a7791f7b_27814cuda3std3__45__cpo6cbeginE
	.align		8
        /*0030*/ 	.dword	_ZN39_INTERNAL_9b20f5ca_4_k_cu_a7791f7b_27814cuda3std3__45__cpo4cendE
	.align		8
        /*0038*/ 	.dword	_ZN39_INTERNAL_9b20f5ca_4_k_cu_a7791f7b_27814cuda3std3__441_GLOBAL__N__9b20f5ca_4_k_cu_a7791f7b_27816ignoreE
	.align		8
        /*0040*/ 	.dword	_ZN39_INTERNAL_9b20f5ca_4_k_cu_a7791f7b_27814cuda3std3__419piecewise_constructE
	.align		8
        /*0048*/ 	.dword	_ZN39_INTERNAL_9b20f5ca_4_k_cu_a7791f7b_27814cuda3std3__48in_placeE
	.align		8
        /*0050*/ 	.dword	_ZN39_INTERNAL_9b20f5ca_4_k_cu_a7791f7b_27814cuda3std6ranges3__45__cpo4swapE
	.align		8
        /*0058*/ 	.dword	_ZN39_INTERNAL_9b20f5ca_4_k_cu_a7791f7b_27814cuda3std6ranges3__45__cpo9iter_moveE
	.align		8
        /*0060*/ 	.dword	_ZN39_INTERNAL_9b20f5ca_4_k_cu_a7791f7b_27814cute7productE
	.align		8
        /*0068*/ 	.dword	_ZN39_INTERNAL_9b20f5ca_4_k_cu_a7791f7b_27814cute1_E
	.align		8
        /*0070*/ 	.dword	$str$25
	.align		8
        /*0078*/ 	.dword	$str$26
	.align		8
        /*0080*/ 	.dword	$str$27
	.align		8
        /*0088*/ 	.dword	$str$28


//--------------------- .text._ZN7cutlass13device_kernelINS_4gemm6kernel13GemmUniversalIN4cute5tupleIJiiiiEEENS1_10collective13CollectiveMmaINS1_41MainloopSm100TmaUmmaWarpSpecializedSparseILi6ELi2ELi2ENS5_IJNS4_1CILi1EEESB_SB_EEEEENS5_IJNSA_ILi128EEESE_NSA_ILi64EEEEEENS_6half_tENS5_IJNS4_6LayoutINS5_IJiNS5_IJNSA_ILi2EEEiEEEiEEENS5_IJlNS5_IJSB_SJ_EEElEEEEENSI_INS5_IJNS5_IJNS5_IJNSA_ILi8EEESJ_SP_EEEiEEENS5_IJNS5_IJNSA_ILi16EEESJ_NSA_ILi4EEEEEEiEEEiEEENS5_IJNS5_IJNS5_IJSE_SS_NSA_ILi2048EEEEEENSA_ILi16384EEEEEENS5_IJNS5_IJSB_NSA_ILi1024EEENSA_ILi32EEEEEElEEElEEEEEEEESH_NS5_IJlSB_lEEENS4_8TiledMMAINS4_8MMA_AtomIJNS4_27SM100_MMA_F16BF16_SS_SPARSEISH_SH_fLi128ELi128ELNS4_4UMMA5MajorE0ELS1D_0ELNS1C_7ScaleInE0ELS1E_0EEEEEENSI_ISC_NS5_IJNSA_ILi0EEES1H_S1H_EEEEENS5_IJNS4_10UnderscoreES1K_S1K_EEEEENS4_13SM90_TMA_LOADENS4_14ComposedLayoutINS4_7SwizzleILi2ELi4ELi3EEENS4_25smem_sparse_ptr_flag_bitsILi2ELi16EEENSI_INS5_IJNS5_IJSB_SP_EEENS5_IJSJ_S12_EEEEEENS5_IJNS5_IJS1H_SF_EEESM_EEEEEEEvNS4_8identityES1N_NS1O_INS1P_ILi3ELi4ELi3EEENS4_18smem_ptr_flag_bitsILi16EEENSI_INS5_IJSP_SF_EEENS5_IJSF_SB_EEEEEEEvS20_EENS_8epilogue10collective18CollectiveEpilogueINS29_23Sm100TmaWarpSpecializedILi4ELi2ELi32ELb1ELb0EEEJSG_NS5_IJNSI_ISE_SB_EENSI_IS12_SB_EEEEEfNS5_IJSB_llEEEfS2H_NS29_6fusion15FusionCallbacksIS2D_NS2I_17LinearCombinationIffffLNS_15FloatRoundStyleE2EEESG_S2G_JEEENS4_5SM1004TMEM4LOAD26SM100_TMEM_LOAD_32dp32b32xES1N_NS1O_INS1P_ILi2ELi5ELi2EEENS22_ILi32EEENSI_INS5_IJS12_ST_EEENS5_IJSB_S12_EEEEEEENS4_39AutoVectorizingCopyWithAssumedAlignmentILi128EEENS4_14SM90_TMA_STOREES2X_S2Z_S2Z_EEEvvEEEEvNT_6ParamsE --------------------------
	.section	.text._ZN7cutlass13device_kernelINS_4gemm6kernel13GemmUniversalIN4cute5tupleIJiiiiEEENS1_10collective13CollectiveMmaINS1_41MainloopSm100TmaUmmaWarpSpecializedSparseILi6ELi2ELi2ENS5_IJNS4_1CILi1EEESB_SB_EEEEENS5_IJNSA_ILi128EEESE_NSA_ILi64EEEEEENS_6half_tENS5_IJNS4_6LayoutINS5_IJiNS5_IJNSA_ILi2EEEiEEEiEEENS5_IJlNS5_IJSB_SJ_EEElEEEEENSI_INS5_IJNS5_IJNS5_IJNSA_ILi8EEESJ_SP_EEEiEEENS5_IJNS5_IJNSA_ILi16EEESJ_NSA_ILi4EEEEEEiEEEiEEENS5_IJNS5_IJNS5_IJSE_SS_NSA_ILi2048EEEEEENSA_ILi16384EEEEEENS5_IJNS5_IJSB_NSA_ILi1024EEENSA_ILi32EEEEEElEEElEEEEEEEESH_NS5_IJlSB_lEEENS4_8TiledMMAINS4_8MMA_AtomIJNS4_27SM100_MMA_F16BF16_SS_SPARSEISH_SH_fLi128ELi128ELNS4_4UMMA5MajorE0ELS1D_0ELNS1C_7ScaleInE0ELS1E_0EEEEEENSI_ISC_NS5_IJNSA_ILi0EEES1H_S1H_EEEEENS5_IJNS4_10UnderscoreES1K_S1K_EEEEENS4_13SM90_TMA_LOADENS4_14ComposedLayoutINS4_7SwizzleILi2ELi4ELi3EEENS4_25smem_sparse_ptr_flag_bitsILi2ELi16EEENSI_INS5_IJNS5_IJSB_SP_EEENS5_IJSJ_S12_EEEEEENS5_IJNS5_IJS1H_SF_EEESM_EEEEEEEvNS4_8identityES1N_NS1O_INS1P_ILi3ELi4ELi3EEENS4_18smem_ptr_flag_bitsILi16EEENSI_INS5_IJSP_SF_EEENS5_IJSF_SB_EEEEEEEvS20_EENS_8epilogue10collective18CollectiveEpilogueINS29_23Sm100TmaWarpSpecializedILi4ELi2ELi32ELb1ELb0EEEJSG_NS5_IJNSI_ISE_SB_EENSI_IS12_SB_EEEEEfNS5_IJSB_llEEEfS2H_NS29_6fusion15FusionCallbacksIS2D_NS2I_17LinearCombinationIffffLNS_15FloatRoundStyleE2EEESG_S2G_JEEENS4_5SM1004TMEM4LOAD26SM100_TMEM_LOAD_32dp32b32xES1N_NS1O_INS1P_ILi2ELi5ELi2EEENS22_ILi32EEENSI_INS5_IJS12_ST_EEENS5_IJSB_S12_EEEEEEENS4_39AutoVectorizingCopyWithAssumedAlignmentILi128EEENS4_14SM90_TMA_STOREES2X_S2Z_S2Z_EEEvvEEEEvNT_6ParamsE,"ax",@progbits
	.align	128
.text._ZN7cutlass13device_kernelINS_4gemm6kernel13GemmUniversalIN4cute5tupleIJiiiiEEENS1_10collective13CollectiveMmaINS1_41MainloopSm100TmaUmmaWarpSpecializedSparseILi6ELi2ELi2ENS5_IJNS4_1CILi1EEESB_SB_EEEEENS5_IJNSA_ILi128EEESE_NSA_ILi64EEEEEENS_6half_tENS5_IJNS4_6LayoutINS5_IJiNS5_IJNSA_ILi2EEEiEEEiEEENS5_IJlNS5_IJSB_SJ_EEElEEEEENSI_INS5_IJNS5_IJNS5_IJNSA_ILi8EEESJ_SP_EEEiEEENS5_IJNS5_IJNSA_ILi16EEESJ_NSA_ILi4EEEEEEiEEEiEEENS5_IJNS5_IJNS5_IJSE_SS_NSA_ILi2048EEEEEENSA_ILi16384EEEEEENS5_IJNS5_IJSB_NSA_ILi1024EEENSA_ILi32EEEEEElEEElEEEEEEEESH_NS5_IJlSB_lEEENS4_8TiledMMAINS4_8MMA_AtomIJNS4_27SM100_MMA_F16BF16_SS_SPARSEISH_SH_fLi128ELi128ELNS4_4UMMA5MajorE0ELS1D_0ELNS1C_7ScaleInE0ELS1E_0EEEEEENSI_ISC_NS5_IJNSA_ILi0EEES1H_S1H_EEEEENS5_IJNS4_10UnderscoreES1K_S1K_EEEEENS4_13SM90_TMA_LOADENS4_14ComposedLayoutINS4_7SwizzleILi2ELi4ELi3EEENS4_25smem_sparse_ptr_flag_bitsILi2ELi16EEENSI_INS5_IJNS5_IJSB_SP_EEENS5_IJSJ_S12_EEEEEENS5_IJNS5_IJS1H_SF_EEESM_EEEEEEEvNS4_8identityES1N_NS1O_INS1P_ILi3ELi4ELi3EEENS4_18smem_ptr_flag_bitsILi16EEENSI_INS5_IJSP_SF_EEENS5_IJSF_SB_EEEEEEEvS20_EENS_8epilogue10collective18CollectiveEpilogueINS29_23Sm100TmaWarpSpecializedILi4ELi2ELi32ELb1ELb0EEEJSG_NS5_IJNSI_ISE_SB_EENSI_IS12_SB_EEEEEfNS5_IJSB_llEEEfS2H_NS29_6fusion15FusionCallbacksIS2D_NS2I_17LinearCombinationIffffLNS_15FloatRoundStyleE2EEESG_S2G_JEEENS4_5SM1004TMEM4LOAD26SM100_TMEM_LOAD_32dp32b32xES1N_NS1O_INS1P_ILi2ELi5ELi2EEENS22_ILi32EEENSI_INS5_IJS12_ST_EEENS5_IJSB_S12_EEEEEEENS4_39AutoVectorizingCopyWithAssumedAlignmentILi128EEENS4_14SM90_TMA_STOREES2X_S2Z_S2Z_EEEvvEEEEvNT_6ParamsE:
        .type           _ZN7cutlass13device_kernelINS_4gemm6kernel13GemmUniversalIN4cute5tupleIJiiiiEEENS1_10collective13CollectiveMmaINS1_41MainloopSm100TmaUmmaWarpSpecializedSparseILi6ELi2ELi2ENS5_IJNS4_1CILi1EEESB_SB_EEEEENS5_IJNSA_ILi128EEESE_NSA_ILi64EEEEEENS_6half_tENS5_IJNS4_6LayoutINS5_IJiNS5_IJNSA_ILi2EEEiEEEiEEENS5_IJlNS5_IJSB_SJ_EEElEEEEENSI_INS5_IJNS5_IJNS5_IJNSA_ILi8EEESJ_SP_EEEiEEENS5_IJNS5_IJNSA_ILi16EEESJ_NSA_ILi4EEEEEEiEEEiEEENS5_IJNS5_IJNS5_IJSE_SS_NSA_ILi2048EEEEEENSA_ILi16384EEEEEENS5_IJNS5_IJSB_NSA_ILi1024EEENSA_ILi32EEEEEElEEElEEEEEEEESH_NS5_IJlSB_lEEENS4_8TiledMMAINS4_8MMA_AtomIJNS4_27SM100_MMA_F16BF16_SS_SPARSEISH_SH_fLi128ELi128ELNS4_4UMMA5MajorE0ELS1D_0ELNS1C_7ScaleInE0ELS1E_0EEEEEENSI_ISC_NS5_IJNSA_ILi0EEES1H_S1H_EEEEENS5_IJNS4_10UnderscoreES1K_S1K_EEEEENS4_13SM90_TMA_LOADENS4_14ComposedLayoutINS4_7SwizzleILi2ELi4ELi3EEENS4_25smem_sparse_ptr_flag_bitsILi2ELi16EEENSI_INS5_IJNS5_IJSB_SP_EEENS5_IJSJ_S12_EEEEEENS5_IJNS5_IJS1H_SF_EEESM_EEEEEEEvNS4_8identityES1N_NS1O_INS1P_ILi3ELi4ELi3EEENS4_18smem_ptr_flag_bitsILi16EEENSI_INS5_IJSP_SF_EEENS5_IJSF_SB_EEEEEEEvS20_EENS_8epilogue10collective18CollectiveEpilogueINS29_23Sm100TmaWarpSpecializedILi4ELi2ELi32ELb1ELb0EEEJSG_NS5_IJNSI_ISE_SB_EENSI_IS12_SB_EEEEEfNS5_IJSB_llEEEfS2H_NS29_6fusion15FusionCallbacksIS2D_NS2I_17LinearCombinationIffffLNS_15FloatRoundStyleE2EEESG_S2G_JEEENS4_5SM1004TMEM4LOAD26SM100_TMEM_LOAD_32dp32b32xES1N_NS1O_INS1P_ILi2ELi5ELi2EEENS22_ILi32EEENSI_INS5_IJS12_ST_EEENS5_IJSB_S12_EEEEEEENS4_39AutoVectorizingCopyWithAssumedAlignmentILi128EEENS4_14SM90_TMA_STOREES2X_S2Z_S2Z_EEEvvEEEEvNT_6ParamsE,@function
        .size           _ZN7cutlass13device_kernelINS_4gemm6kernel13GemmUniversalIN4cute5tupleIJiiiiEEENS1_10collective13CollectiveMmaINS1_41MainloopSm100TmaUmmaWarpSpecializedSparseILi6ELi2ELi2ENS5_IJNS4_1CILi1EEESB_SB_EEEEENS5_IJNSA_ILi128EEESE_NSA_ILi64EEEEEENS_6half_tENS5_IJNS4_6LayoutINS5_IJiNS5_IJNSA_ILi2EEEiEEEiEEENS5_IJlNS5_IJSB_SJ_EEElEEEEENSI_INS5_IJNS5_IJNS5_IJNSA_ILi8EEESJ_SP_EEEiEEENS5_IJNS5_IJNSA_ILi16EEESJ_NSA_ILi4EEEEEEiEEEiEEENS5_IJNS5_IJNS5_IJSE_SS_NSA_ILi2048EEEEEENSA_ILi16384EEEEEENS5_IJNS5_IJSB_NSA_ILi1024EEENSA_ILi32EEEEEElEEElEEEEEEEESH_NS5_IJlSB_lEEENS4_8TiledMMAINS4_8MMA_AtomIJNS4_27SM100_MMA_F16BF16_SS_SPARSEISH_SH_fLi128ELi128ELNS4_4UMMA5MajorE0ELS1D_0ELNS1C_7ScaleInE0ELS1E_0EEEEEENSI_ISC_NS5_IJNSA_ILi0EEES1H_S1H_EEEEENS5_IJNS4_10UnderscoreES1K_S1K_EEEEENS4_13SM90_TMA_LOADENS4_14ComposedLayoutINS4_7SwizzleILi2ELi4ELi3EEENS4_25smem_sparse_ptr_flag_bitsILi2ELi16EEENSI_INS5_IJNS5_IJSB_SP_EEENS5_IJSJ_S12_EEEEEENS5_IJNS5_IJS1H_SF_EEESM_EEEEEEEvNS4_8identityES1N_NS1O_INS1P_ILi3ELi4ELi3EEENS4_18smem_ptr_flag_bitsILi16EEENSI_INS5_IJSP_SF_EEENS5_IJSF_SB_EEEEEEEvS20_EENS_8epilogue10collective18CollectiveEpilogueINS29_23Sm100TmaWarpSpecializedILi4ELi2ELi32ELb1ELb0EEEJSG_NS5_IJNSI_ISE_SB_EENSI_IS12_SB_EEEEEfNS5_IJSB_llEEEfS2H_NS29_6fusion15FusionCallbacksIS2D_NS2I_17LinearCombinationIffffLNS_15FloatRoundStyleE2EEESG_S2G_JEEENS4_5SM1004TMEM4LOAD26SM100_TMEM_LOAD_32dp32b32xES1N_NS1O_INS1P_ILi2ELi5ELi2EEENS22_ILi32EEENSI_INS5_IJS12_ST_EEENS5_IJSB_S12_EEEEEEENS4_39AutoVectorizingCopyWithAssumedAlignmentILi128EEENS4_14SM90_TMA_STOREES2X_S2Z_S2Z_EEEvvEEEEvNT_6ParamsE,(.L_x_169 - _ZN7cutlass13device_kernelINS_4gemm6kernel13GemmUniversalIN4cute5tupleIJiiiiEEENS1_10collective13CollectiveMmaINS1_41MainloopSm100TmaUmmaWarpSpecializedSparseILi6ELi2ELi2ENS5_IJNS4_1CILi1EEESB_SB_EEEEENS5_IJNSA_ILi128EEESE_NSA_ILi64EEEEEENS_6half_tENS5_IJNS4_6LayoutINS5_IJiNS5_IJNSA_ILi2EEEiEEEiEEENS5_IJlNS5_IJSB_SJ_EEElEEEEENSI_INS5_IJNS5_IJNS5_IJNSA_ILi8EEESJ_SP_EEEiEEENS5_IJNS5_IJNSA_ILi16EEESJ_NSA_ILi4EEEEEEiEEEiEEENS5_IJNS5_IJNS5_IJSE_SS_NSA_ILi2048EEEEEENSA_ILi16384EEEEEENS5_IJNS5_IJSB_NSA_ILi1024EEENSA_ILi32EEEEEElEEElEEEEEEEESH_NS5_IJlSB_lEEENS4_8TiledMMAINS4_8MMA_AtomIJNS4_27SM100_MMA_F16BF16_SS_SPARSEISH_SH_fLi128ELi128ELNS4_4UMMA5MajorE0ELS1D_0ELNS1C_7ScaleInE0ELS1E_0EEEEEENSI_ISC_NS5_IJNSA_ILi0EEES1H_S1H_EEEEENS5_IJNS4_10UnderscoreES1K_S1K_EEEEENS4_13SM90_TMA_LOADENS4_14ComposedLayoutINS4_7SwizzleILi2ELi4ELi3EEENS4_25smem_sparse_ptr_flag_bitsILi2ELi16EEENSI_INS5_IJNS5_IJSB_SP_EEENS5_IJSJ_S12_EEEEEENS5_IJNS5_IJS1H_SF_EEESM_EEEEEEEvNS4_8identityES1N_NS1O_INS1P_ILi3ELi4ELi3EEENS4_18smem_ptr_flag_bitsILi16EEENSI_INS5_IJSP_SF_EEENS5_IJSF_SB_EEEEEEEvS20_EENS_8epilogue10collective18CollectiveEpilogueINS29_23Sm100TmaWarpSpecializedILi4ELi2ELi32ELb1ELb0EEEJSG_NS5_IJNSI_ISE_SB_EENSI_IS12_SB_EEEEEfNS5_IJSB_llEEEfS2H_NS29_6fusion15FusionCallbacksIS2D_NS2I_17LinearCombinationIffffLNS_15FloatRoundStyleE2EEESG_S2G_JEEENS4_5SM1004TMEM4LOAD26SM100_TMEM_LOAD_32dp32b32xES1N_NS1O_INS1P_ILi2ELi5ELi2EEENS22_ILi32EEENSI_INS5_IJS12_ST_EEENS5_IJSB_S12_EEEEEEENS4_39AutoVectorizingCopyWithAssumedAlignmentILi128EEENS4_14SM90_TMA_STOREES2X_S2Z_S2Z_EEEvvEEEEvNT_6ParamsE)
        .other          _ZN7cutlass13device_kernelINS_4gemm6kernel13GemmUniversalIN4cute5tupleIJiiiiEEENS1_10collective13CollectiveMmaINS1_41MainloopSm100TmaUmmaWarpSpecializedSparseILi6ELi2ELi2ENS5_IJNS4_1CILi1EEESB_SB_EEEEENS5_IJNSA_ILi128EEESE_NSA_ILi64EEEEEENS_6half_tENS5_IJNS4_6LayoutINS5_IJiNS5_IJNSA_ILi2EEEiEEEiEEENS5_IJlNS5_IJSB_SJ_EEElEEEEENSI_INS5_IJNS5_IJNS5_IJNSA_ILi8EEESJ_SP_EEEiEEENS5_IJNS5_IJNSA_ILi16EEESJ_NSA_ILi4EEEEEEiEEEiEEENS5_IJNS5_IJNS5_IJSE_SS_NSA_ILi2048EEEEEENSA_ILi16384EEEEEENS5_IJNS5_IJSB_NSA_ILi1024EEENSA_ILi32EEEEEElEEElEEEEEEEESH_NS5_IJlSB_lEEENS4_8TiledMMAINS4_8MMA_AtomIJNS4_27SM100_MMA_F16BF16_SS_SPARSEISH_SH_fLi128ELi128ELNS4_4UMMA5MajorE0ELS1D_0ELNS1C_7ScaleInE0ELS1E_0EEEEEENSI_ISC_NS5_IJNSA_ILi0EEES1H_S1H_EEEEENS5_IJNS4_10UnderscoreES1K_S1K_EEEEENS4_13SM90_TMA_LOADENS4_14ComposedLayoutINS4_7SwizzleILi2ELi4ELi3EEENS4_25smem_sparse_ptr_flag_bitsILi2ELi16EEENSI_INS5_IJNS5_IJSB_SP_EEENS5_IJSJ_S12_EEEEEENS5_IJNS5_IJS1H_SF_EEESM_EEEEEEEvNS4_8identityES1N_NS1O_INS1P_ILi3ELi4ELi3EEENS4_18smem_ptr_flag_bitsILi16EEENSI_INS5_IJSP_SF_EEENS5_IJSF_SB_EEEEEEEvS20_EENS_8epilogue10collective18CollectiveEpilogueINS29_23Sm100TmaWarpSpecializedILi4ELi2ELi32ELb1ELb0EEEJSG_NS5_IJNSI_ISE_SB_EENSI_IS12_SB_EEEEEfNS5_IJSB_llEEEfS2H_NS29_6fusion15FusionCallbacksIS2D_NS2I_17LinearCombinationIffffLNS_15FloatRoundStyleE2EEESG_S2G_JEEENS4_5SM1004TMEM4LOAD26SM100_TMEM_LOAD_32dp32b32xES1N_NS1O_INS1P_ILi2ELi5ELi2EEENS22_ILi32EEENSI_INS5_IJS12_ST_EEENS5_IJSB_S12_EEEEEEENS4_39AutoVectorizingCopyWithAssumedAlignmentILi128EEENS4_14SM90_TMA_STOREES2X_S2Z_S2Z_EEEvvEEEEvNT_6ParamsE,@"STO_CUDA_ENTRY STV_DEFAULT"
_ZN7cutlass13device_kernelINS_4gemm6kernel13GemmUniversalIN4cute5tupleIJiiiiEEENS1_10collective13CollectiveMmaINS1_41MainloopSm100TmaUmmaWarpSpecializedSparseILi6ELi2ELi2ENS5_IJNS4_1CILi1EEESB_SB_EEEEENS5_IJNSA_ILi128EEESE_NSA_ILi64EEEEEENS_6half_tENS5_IJNS4_6LayoutINS5_IJiNS5_IJNSA_ILi2EEEiEEEiEEENS5_IJlNS5_IJSB_SJ_EEElEEEEENSI_INS5_IJNS5_IJNS5_IJNSA_ILi8EEESJ_SP_EEEiEEENS5_IJNS5_IJNSA_ILi16EEESJ_NSA_ILi4EEEEEEiEEEiEEENS5_IJNS5_IJNS5_IJSE_SS_NSA_ILi2048EEEEEENSA_ILi16384EEEEEENS5_IJNS5_IJSB_NSA_ILi1024EEENSA_ILi32EEEEEElEEElEEEEEEEESH_NS5_IJlSB_lEEENS4_8TiledMMAINS4_8MMA_AtomIJNS4_27SM100_MMA_F16BF16_SS_SPARSEISH_SH_fLi128ELi128ELNS4_4UMMA5MajorE0ELS1D_0ELNS1C_7ScaleInE0ELS1E_0EEEEEENSI_ISC_NS5_IJNSA_ILi0EEES1H_S1H_EEEEENS5_IJNS4_10UnderscoreES1K_S1K_EEEEENS4_13SM90_TMA_LOADENS4_14ComposedLayoutINS4_7SwizzleILi2ELi4ELi3EEENS4_25smem_sparse_ptr_flag_bitsILi2ELi16EEENSI_INS5_IJNS5_IJSB_SP_EEENS5_IJSJ_S12_EEEEEENS5_IJNS5_IJS1H_SF_EEESM_EEEEEEEvNS4_8identityES1N_NS1O_INS1P_ILi3ELi4ELi3EEENS4_18smem_ptr_flag_bitsILi16EEENSI_INS5_IJSP_SF_EEENS5_IJSF_SB_EEEEEEEvS20_EENS_8epilogue10collective18CollectiveEpilogueINS29_23Sm100TmaWarpSpecializedILi4ELi2ELi32ELb1ELb0EEEJSG_NS5_IJNSI_ISE_SB_EENSI_IS12_SB_EEEEEfNS5_IJSB_llEEEfS2H_NS29_6fusion15FusionCallbacksIS2D_NS2I_17LinearCombinationIffffLNS_15FloatRoundStyleE2EEESG_S2G_JEEENS4_5SM1004TMEM4LOAD26SM100_TMEM_LOAD_32dp32b32xES1N_NS1O_INS1P_ILi2ELi5ELi2EEENS22_ILi32EEENSI_INS5_IJS12_ST_EEENS5_IJSB_S12_EEEEEEENS4_39AutoVectorizingCopyWithAssumedAlignmentILi128EEENS4_14SM90_TMA_STOREES2X_S2Z_S2Z_EEEvvEEEEvNT_6ParamsE:
[----:B------:R-:W1:Y:S01]  /*0000*/  LDC R1, c[0x0][0x37c] ;  /* 0x0000df00ff017b82 */ /* 0x000e620000000800 */
[----:B------:R-:W2:Y:S01]  /*0010*/  S2R R103, SR_TID.X ;  /* 0x0000000000677919 */ /* 0x000ea20000002100 */
[----:B------:R-:W3:Y:S01]  /*0020*/  LDCU.64 UR4, c[0x0][0xa90] ;  /* 0x00015200ff0477ac */ /* 0x000ee20008000a00 */
[----:B------:R-:W-:Y:S02]  /*0030*/  PRMT R89, RZ, 0x7610, R89 ;  /* 0x00007610ff597816 */ /* 0x000fe40000000059 */
[----:B------:R-:W-:Y:S01]  /*0040*/  ELECT P4, URZ, PT ;  /* 0x0000000000ff782f */ /* 0x000fe20003880000 */
[----:B------:R-:W4:Y:S01]  /*0050*/  LDCU.64 UR38, c[0x0][0x358] ;  /* 0x00006b00ff2677ac */ /* 0x000f220008000a00 */
[----:B---3--:R-:W-:-:S04]  /*0060*/  UISETP.NE.U32.AND UP0, UPT, UR4, URZ, UPT ;  /* 0x000000ff0400728c */ /* 0x008fc8000bf05070 */
[----:B------:R-:W-:Y:S01]  /*0070*/  UISETP.NE.AND.EX UP0, UPT, UR5, URZ, UPT, UP0 ;  /* 0x000000ff0500728c */ /* 0x000fe2000bf05300 */
[----:B--2---:R-:W-:-:S05]  /*0080*/  SHF.R.U32.HI R94, RZ, 0x5, R103 ;  /* 0x00000005ff5e7819 */ /* 0x004fca0000011667 */
[----:B------:R-:W2:Y:S02]  /*0090*/  SHFL.IDX PT, R0, R94, RZ, 0x1f ;  /* 0x00001fff5e007589 */ /* 0x000ea400000e0000 */
[----:B--2---:R-:W-:Y:S01]  /*00a0*/  R2UR UR8, R0 ;  /* 0x00000000000872ca */ /* 0x004fe200000e0000 */
[----:B-1--4-:R-:W-:-:S14]  /*00b0*/  BRA.U UP0, `(.L_x_0) ;  /* 0x00000001002c7547 */ /* 0x012fdc000b800000 */
[----:B------:R-:W1:Y:S02]  /*00c0*/  LDCU.64 UR6, c[0x0][0xa88] ;  /* 0x00015100ff0677ac */ /* 0x000e640008000a00 */
[----:B-1----:R-:W-:-:S04]  /*00d0*/  UISETP.NE.U32.AND UP0, UPT, UR6, URZ, UPT ;  /* 0x000000ff0600728c */ /* 0x002fc8000bf05070 */
[----:B------:R-:W-:-:S09]  /*00e0*/  UISETP.NE.AND.EX UP0, UPT, UR7, URZ, UPT, UP0 ;  /* 0x000000ff0700728c */ /* 0x000fd2000bf05300 */
[----:B------:R-:W-:Y:S05]  /*00f0*/  BRA.U !UP0, `(.L_x_1) ;  /* 0x0000000108107547 */ /* 0x000fea000b800000 */
[----:B------:R-:W1:Y:S02]  /*0100*/  LDC.64 R2, c[0x0][0xa88] ;  /* 0x0002a200ff027b82 */ /* 0x000e640000000a00 */
[----:B-1----:R1:W5:Y:S01]  /*0110*/  LDG.E R49, desc[UR38][R2.64] ;  /* 0x0000002602317981 */ /* 0x002362000c1e1900 */
[----:B------:R-:W-:Y:S01]  /*0120*/  HFMA2 R89, -RZ, RZ, 0, 5.9604644775390625e-08 ;  /* 0x00000001ff597431 */ /* 0x000fe200000001ff */
[----:B------:R-:W-:Y:S05]  /*0130*/  BRA `(.L_x_0) ;  /* 0x00000000000c7947 */ /* 0x000fea0003800000 */
.L_x_1:
[----:B------:R-:W1:Y:S01]  /*0140*/  LDCU UR6, c[0x0][0xa80] ;  /* 0x00015000ff0677ac */ /* 0x000e620008000800 */
[----:B------:R-:W-:Y:S01]  /*0150*/  HFMA2 R89, -RZ, RZ, 0, 5.9604644775390625e-08 ;  /* 0x00000001ff597431 */ /* 0x000fe200000001ff */
[----:B-1----:R-:W-:-:S07]  /*0160*/  MOV R49, UR6 ;  /* 0x0000000600317c02 */ /* 0x002fce0008000f00 */
.L_x_0:
[----:B------:R-:W2:Y:S02]  /*0170*/  LDCU.64 UR6, c[0x0][0xab0] ;  /* 0x00015600ff0677ac */ /* 0x000ea40008000a00 */
[----:B--2---:R-:W-:-:S04]  /*0180*/  UISETP.NE.U32.AND UP0, UPT, UR6, URZ, UPT ;  /* 0x000000ff0600728c */ /* 0x004fc8000bf05070 */
[----:B------:R-:W-:-:S09]  /*0190*/  UISETP.NE.AND.EX UP0, UPT, UR7, URZ, UPT, UP0 ;  /* 0x000000ff0700728c */ /* 0x000fd2000bf05300 */
[----:B------:R-:W-:Y:S05]  /*01a0*/  BRA.U UP0, `(.L_x_2) ;  /* 0x0000000100247547 */ /* 0x000fea000b800000 */
[----:B------:R-:W2:Y:S02]  /*01b0*/  LDCU.64 UR6, c[0x0][0xaa8] ;  /* 0x00015500ff0677ac */ /* 0x000ea40008000a00 */
[----:B--2---:R-:W-:-:S04]  /*01c0*/  UISETP.NE.U32.AND UP0, UPT, UR6, URZ, UPT ;  /* 0x000000ff0600728c */ /* 0x004fc8000bf05070 */
[----:B------:R-:W-:-:S09]  /*01d0*/  UISETP.NE.AND.EX UP0, UPT, UR7, URZ, UPT, UP0 ;  /* 0x000000ff0700728c */ /* 0x000fd2000bf05300 */
[----:B------:R-:W-:Y:S05]  /*01e0*/  BRA.U !UP0, `(.L_x_3) ;  /* 0x00000001080c7547 */ /* 0x000fea000b800000 */
[----:B------:R-:W2:Y:S02]  /*01f0*/  LDC.64 R46, c[0x0][0xaa8] ;  /* 0x0002aa00ff2e7b82 */ /* 0x000ea40000000a00 */
[----:B--2---:R2:W5:Y:S01]  /*0200*/  LDG.E R46, desc[UR38][R46.64] ;  /* 0x000000262e2e7981 */ /* 0x004562000c1e1900 */
[----:B------:R-:W-:Y:S05]  /*0210*/  BRA `(.L_x_2) ;  /* 0x0000000000087947 */ /* 0x000fea0003800000 */
.L_x_3:
[----:B------:R-:W2:Y:S02]  /*0220*/  LDCU UR6, c[0x0][0xaa0] ;  /* 0x00015400ff0677ac */ /* 0x000ea40008000800 */
[----:B--2---:R-:W-:Y:S02]  /*0230*/  MOV R46, UR6 ;  /* 0x00000006002e7c02 */ /* 0x004fe40008000f00 */
.L_x_2:
[----:B------:R-:W-:Y:S01]  /*0240*/  IMAD.U32 R0, RZ, RZ, UR8 ;  /* 0x00000008ff007e24 */ /* 0x000fe2000f8e00ff */
[----:B------:R-:W-:Y:S04]  /*0250*/  BSSY.RECONVERGENT B0, `(.L_x_4) ;  /* 0x000000f000007945 */ /* 0x000fe80003800200 */
[C---:B------:R-:W-:Y:S02]  /*0260*/  ISETP.NE.OR P1, PT, R0.reuse, 0x1, !P4 ;  /* 0x000000010000780c */ /* 0x040fe40006725670 */
[----:B------:R-:W-:-:S11]  /*0270*/  ISETP.NE.OR P0, PT, R0, 0x3, !P4 ;  /* 0x000000030000780c */ /* 0x000fd60006705670 */
[----:B------:R-:W-:Y:S05]  /*0280*/  @P1 BRA `(.L_x_5) ;  /* 0x00000000002c1947 */ /* 0x000fea0003800000 */
[----:B------:R-:W3:Y:S02]  /*0290*/  LDCU.64 UR6, c[0x0][0x348] ;  /* 0x00006900ff0677ac */ /* 0x000ee40008000a00 */
[----:B---3--:R-:W-:Y:S02]  /*02a0*/  UIADD3 UR12, UP2, UPT, UR6, 0x80, URZ ;  /* 0x00000080060c7890 */ /* 0x008fe4000ff5e0ff */
[----:B------:R-:W-:Y:S02]  /*02b0*/  UIADD3 UR10, UP1, UPT, UR6, 0x280, URZ ;  /* 0x00000280060a7890 */ /* 0x000fe4000ff3e0ff */
[----:B------:R-:W-:Y:S02]  /*02c0*/  UIADD3 UR6, UP0, UPT, UR6, 0x180, URZ ;  /* 0x0000018006067890 */ /* 0x000fe4000ff1e0ff */
[----:B------:R-:W-:Y:S02]  /*02d0*/  UIADD3.X UR13, UPT, UPT, URZ, UR7, URZ, UP2, !UPT ;  /* 0x00000007ff0d7290 */ /* 0x000fe400097fe4ff */
[----:B------:R-:W-:-:S02]  /*02e0*/  UIADD3.X UR11, UPT, UPT, URZ, UR7, URZ, UP1, !UPT ;  /* 0x00000007ff0b7290 */ /* 0x000fc40008ffe4ff */
[----:B------:R-:W-:-:S05]  /*02f0*/  UIADD3.X UR7, UPT, UPT, URZ, UR7, URZ, UP0, !UPT ;  /* 0x00000007ff077290 */ /* 0x000fca00087fe4ff */
[----:B------:R3:W-:Y:S02]  /*0300*/  UTMACCTL.PF [UR12] ;  /* 0x000000000c0079b9 */ /* 0x0007e40008040000 */
[----:B------:R3:W-:Y:S02]  /*0310*/  UTMACCTL.PF [UR10] ;  /* 0x000000000a0079b9 */ /* 0x0007e40008040000 */
[----:B------:R3:W-:Y:S02]  /*0320*/  UTMACCTL.PF [UR6] ;  /* 0x00000000060079b9 */ /* 0x0007e40008040000 */
[----:B---3--:R-:W-:Y:S01]  /*0330*/  NOP ;  /* 0x0000000000007918 */ /* 0x008fe20000000000 */
.L_x_5:
[----:B------:R-:W-:Y:S05]  /*0340*/  BSYNC.RECONVERGENT B0 ;  /* 0x0000000000007941 */ /* 0x000fea0003800200 */
.L_x_4:
[----:B------:R-:W-:Y:S04]  /*0350*/  BSSY.RECONVERGENT B0, `(.L_x_6) ;  /* 0x000000a000007945 */ /* 0x000fe80003800200 */
[----:B------:R-:W-:Y:S05]  /*0360*/  @P0 BRA `(.L_x_7) ;  /* 0x0000000000200947 */ /* 0x000fea0003800000 */
[----:B------:R-:W3:Y:S02]  /*0370*/  LDCU.64 UR6, c[0x0][0x348] ;  /* 0x00006900ff0677ac */ /* 0x000ee40008000a00 */
[----:B---3--:R-:W-:Y:S02]  /*0380*/  UIADD3 UR10, UP1, UPT, UR6, 0x780, URZ ;  /* 0x00000780060a7890 */ /* 0x008fe4000ff3e0ff */
[----:B------:R-:W-:Y:S02]  /*0390*/  UIADD3 UR6, UP0, UPT, UR6, 0x880, URZ ;  /* 0x0000088006067890 */ /* 0x000fe4000ff1e0ff */
[----:B------:R-:W-:Y:S02]  /*03a0*/  UIADD3.X UR11, UPT, UPT, URZ, UR7, URZ, UP1, !UPT ;  /* 0x00000007ff0b7290 */ /* 0x000fe40008ffe4ff */
[----:B------:R-:W-:-:S07]  /*03b0*/  UIADD3.X UR7, UPT, UPT, URZ, UR7, URZ, UP0, !UPT ;  /* 0x00000007ff077290 */ /* 0x000fce00087fe4ff */
[----:B------:R3:W-:Y:S02]  /*03c0*/  UTMACCTL.PF [UR10] ;  /* 0x000000000a0079b9 */ /* 0x0007e40008040000 */
[----:B------:R3:W-:Y:S02]  /*03d0*/  UTMACCTL.PF [UR6] ;  /* 0x00000000060079b9 */ /* 0x0007e40008040000 */
[----:B---3--:R-:W-:Y:S01]  /*03e0*/  NOP ;  /* 0x0000000000007918 */ /* 0x008fe20000000000 */
.L_x_7:
[----:B------:R-:W-:Y:S05]  /*03f0*/  BSYNC.RECONVERGENT B0 ;  /* 0x0000000000007941 */ /* 0x000fea0003800200 */
.L_x_6:
[----:B------:R-:W3:Y:S01]  /*0400*/  LDCU.64 UR6, c[0x0][0xa88] ;  /* 0x00015100ff0677ac */ /* 0x000ee20008000a00 */
[----:B------:R-:W-:Y:S02]  /*0410*/  UISETP.EQ.U32.AND UP1, UPT, UR4, URZ, UPT ;  /* 0x000000ff0400728c */ /* 0x000fe4000bf22070 */
[----:B------:R-:W-:Y:S02]  /*0420*/  UPLOP3.LUT UP2, UPT, UPT, UPT, UPT, 0x80, 0x8 ;  /* 0x000000000008789c */ /* 0x000fe40003f4f070 */
[----:B---3--:R-:W-:-:S04]  /*0430*/  UISETP.NE.U32.AND UP0, UPT, UR6, URZ, UPT ;  /* 0x000000ff0600728c */ /* 0x008fc8000bf05070 */
[----:B------:R-:W-:-:S04]  /*0440*/  UISETP.NE.AND.EX UP0, UPT, UR7, URZ, UPT, UP0 ;  /* 0x000000ff0700728c */ /* 0x000fc8000bf05300 */
[----:B------:R-:W-:-:S04]  /*0450*/  UISETP.EQ.OR.EX UP3, UPT, UR5, URZ, !UP0, UP1 ;  /* 0x000000ff0500728c */ /* 0x000fc8000c762710 */
[----:B------:R-:W-:-:S05]  /*0460*/  UP2UR UR50, UPR, URZ, 0x8 ;  /* 0x00000008ff327883 */ /* 0x000fca0008000000 */
[----:B------:R-:W-:Y:S07]  /*0470*/  BRA.U !UP3, `(.L_x_8) ;  /* 0x000000010b207547 */ /* 0x000fee000b800000 */
[----:B------:R-:W-:Y:S01]  /*0480*/  UISETP.NE.U32.AND UP1, UPT, UR4, URZ, UPT ;  /* 0x000000ff0400728c */ /* 0x000fe2000bf25070 */
[----:B-----5:R-:W-:Y:S01]  /*0490*/  FSETP.NEU.AND P0, PT, R49, RZ, PT ;  /* 0x000000ff3100720b */ /* 0x020fe20003f0d000 */
[----:B------:R-:W-:Y:S02]  /*04a0*/  USEL UR4, URZ, 0xffffffff, UP0 ;  /* 0xffffffffff047887 */ /* 0x000fe40008000000 */
[----:B------:R-:W-:-:S10]  /*04b0*/  UISETP.NE.AND.EX UP1, UPT, UR5, URZ, UPT, UP1 ;  /* 0x000000ff0500728c */ /* 0x000fd4000bf25310 */
[----:B------:R-:W-:Y:S01]  /*04c0*/  VOTEU.ANY UP0, P0 ;  /* 0x0000000000ff7886 */ /* 0x000fe20000000100 */
[----:B------:R-:W-:-:S04]  /*04d0*/  @!UP1 USEL UR4, URZ, 0xffffffff, UP0 ;  /* 0xffffffffff049887 */ /* 0x000fc80008000000 */
[----:B------:R-:W-:-:S04]  /*04e0*/  ULOP3.LUT UR4, UR4, 0x1, URZ, 0xc0, !UPT ;  /* 0x0000000104047892 */ /* 0x000fc8000f8ec0ff */
[----:B------:R-:W-:-:S11]  /*04f0*/  UISETP.NE.U32.AND UP2, UPT, UR4, 0x1, UPT ;  /* 0x000000010400788c */ /* 0x000fd6000bf45070 */
.L_x_8:
[----:B-1----:R-:W1:Y:S01]  /*0500*/  SHFL.IDX PT, R2, R94, RZ, 0x1f ;  /* 0x00001fff5e027589 */ /* 0x002e6200000e0000 */
[----:B------:R-:W-:Y:S01]  /*0510*/  UISETP.EQ.AND UP0, UPT, UR8, 0x3, UP2 ;  /* 0x000000030800788c */ /* 0x000fe20009702270 */
[----:B-1----:R-:W-:-:S13]  /*0520*/  ISETP.NE.AND P0, PT, R2, RZ, PT ;  /* 0x000000ff0200720c */ /* 0x002fda0003f05270 */
[----:B------:R-:W-:Y:S05]  /*0530*/  @P0 BRA `(.L_x_9) ;  /* 0x0000000000580947 */ /* 0x000fea0003800000 */
[----:B------:R-:W1:Y:S01]  /*0540*/  S2UR UR5, SR_CgaCtaId ;  /* 0x00000000000579c3 */ /* 0x000e620000008800 */
[----:B------:R-:W-:Y:S01]  /*0550*/  UMOV UR6, 0x400 ;  /* 0x0000040000067882 */ /* 0x000fe20000000000 */
[----:B------:R-:W-:Y:S01]  /*0560*/  UMOV UR4, 0x1 ;  /* 0x0000000100047882 */ /* 0x000fe20000000000 */
[----:B------:R-:W-:Y:S01]  /*0570*/  ELECT P0, URZ, PT ;  /* 0x0000000000ff782f */ /* 0x000fe20003800000 */
[----:B-1----:R-:W-:Y:S02]  /*0580*/  ULEA UR5, UR5, UR6, 0x18 ;  /* 0x0000000605057291 */ /* 0x002fe4000f8ec0ff */
[----:B------:R-:W-:-:S04]  /*0590*/  UIADD3 UR6, UPT, UPT, -UR4, 0x100000, URZ ;  /* 0x0010000004067890 */ /* 0x000fc8000fffe1ff */
[----:B------:R-:W-:Y:S02]  /*05a0*/  USHF.L.U32 UR7, UR6, 0xb, URZ ;  /* 0x0000000b06077899 */ /* 0x000fe400080006ff */
[----:B------:R-:W-:Y:S01]  /*05b0*/  USHF.L.U32 UR6, UR6, 0x1, URZ ;  /* 0x0000000106067899 */ /* 0x000fe200080006ff */
[----:B------:R-:W1:Y:S11]  /*05c0*/  FENCE.VIEW.ASYNC.S ;  /* 0x00000000000073c6 */ /* 0x000e760000000000 */
[----:B-1----:R1:W3:Y:S01]  /*05d0*/  SYNCS.EXCH.64 URZ, [UR5], UR6 ;  /* 0x0000000605ff75b2 */ /* 0x0022e20008000100 */
[----:B------:R1:W4:Y:S01]  /*05e0*/  SYNCS.EXCH.64 URZ, [UR5+0x30], UR6 ;  /* 0x0000300605ff75b2 */ /* 0x0003220008000100 */
[----:B------:R1:W1:Y:S01]  /*05f0*/  SYNCS.EXCH.64 URZ, [UR5+0x8], UR6 ;  /* 0x0000080605ff75b2 */ /* 0x0002620008000100 */
        /* <DEDUP_REMOVED lines=9> */
[----:B------:R-:W-:Y:S01]  /*0690*/  NOP ;  /* 0x0000000000007918 */ /* 0x000fe20000000000 */
.L_x_9:
[----:B------:R-:W2:Y:S01]  /*06a0*/  SHFL.IDX PT, R2, R94, RZ, 0x1f ;  /* 0x00001fff5e027589 */ /* 0x000ea200000e0000 */
[----:B------:R-:W-:Y:S01]  /*06b0*/  NOP ;  /* 0x0000000000007918 */ /* 0x000fe20000000000 */
[----:B--2---:R-:W-:-:S13]  /*06c0*/  ISETP.NE.AND P0, PT, R2, 0x1, PT ;  /* 0x000000010200780c */ /* 0x004fda0003f05270 */
[----:B------:R-:W-:Y:S05]  /*06d0*/  @P0 BRA `(.L_x_10) ;  /* 0x0000000000580947 */ /* 0x000fea0003800000 */
[----:B-1----:R-:W1:Y:S01]  /*06e0*/  S2UR UR6, SR_CgaCtaId ;  /* 0x00000000000679c3 */ /* 0x002e620000008800 */
[----:B------:R-:W-:Y:S01]  /*06f0*/  UMOV UR7, 0x400 ;  /* 0x0000040000077882 */ /* 0x000fe20000000000 */
[----:B------:R-:W-:Y:S01]  /*0700*/  UMOV UR5, 0x20 ;  /* 0x0000002000057882 */ /* 0x000fe20000000000 */
[----:B------:R-:W-:Y:S01]  /*0710*/  UMOV UR4, 0x80 ;  /* 0x0000008000047882 */ /* 0x000fe20000000000 */
[----:B------:R-:W-:-:S04]  /*0720*/  UIADD3 UR10, UPT, UPT, -UR5, 0x100000, URZ ;  /* 0x00100000050a7890 */ /* 0x000fc8000fffe1ff */
[----:B------:R-:W-:Y:S02]  /*0730*/  USHF.L.U32 UR11, UR10, 0xb, URZ ;  /* 0x0000000b0a0b7899 */ /* 0x000fe400080006ff */
[----:B------:R-:W-:Y:S02]  /*0740*/  USHF.L.U32 UR10, UR10, 0x1, URZ ;  /* 0x000000010a0a7899 */ /* 0x000fe400080006ff */
[----:B------:R-:W-:-:S04]  /*0750*/  UIADD3 UR4, UPT, UPT, -UR4, 0x100000, URZ ;  /* 0x0010000004047890 */ /* 0x000fc8000fffe1ff */
[----:B------:R-:W-:Y:S02]  /*0760*/  USHF.L.U32 UR5, UR4, 0xb, URZ ;  /* 0x0000000b04057899 */ /* 0x000fe400080006ff */
[----:B------:R-:W-:Y:S01]  /*0770*/  USHF.L.U32 UR4, UR4, 0x1, URZ ;  /* 0x0000000104047899 */ /* 0x000fe200080006ff */
[----:B------:R-:W-:Y:S01]  /*0780*/  ELECT P0, URZ, PT ;  /* 0x0000000000ff782f */ /* 0x000fe20003800000 */
[----:B-1----:R-:W-:Y:S01]  /*0790*/  ULEA UR6, UR6, UR7, 0x18 ;  /* 0x0000000706067291 */ /* 0x002fe2000f8ec0ff */
[----:B------:R-:W1:Y:S11]  /*07a0*/  FENCE.VIEW.ASYNC.S ;  /* 0x00000000000073c6 */ /* 0x000e760000000000 */
[----:B-1----:R2:W1:Y:S01]  /*07b0*/  SYNCS.EXCH.64 URZ, [UR6+0x60], UR10 ;  /* 0x0000600a06ff75b2 */ /* 0x0024620008000100 */
[----:B------:R2:W1:Y:S01]  /*07c0*/  SYNCS.EXCH.64 URZ, [UR6+0x80], UR4 ;  /* 0x0000800406ff75b2 */ /* 0x0004620008000100 */
[----:B------:R2:W1:Y:S01]  /*07d0*/  SYNCS.EXCH.64 URZ, [UR6+0x68], UR10 ;  /* 0x0000680a06ff75b2 */ /* 0x0004620008000100 */
[----:B------:R2:W1:Y:S01]  /*07e0*/  SYNCS.EXCH.64 URZ, [UR6+0x88], UR4 ;  /* 0x0000880406ff75b2 */ /* 0x0004620008000100 */
[----:B------:R2:W1:Y:S01]  /*07f0*/  SYNCS.EXCH.64 URZ, [UR6+0x70], UR10 ;  /* 0x0000700a06ff75b2 */ /* 0x0004620008000100 */
[----:B------:R2:W1:Y:S01]  /*0800*/  SYNCS.EXCH.64 URZ, [UR6+0x90], UR4 ;  /* 0x0000900406ff75b2 */ /* 0x0004620008000100 */
[----:B------:R2:W1:Y:S01]  /*0810*/  SYNCS.EXCH.64 URZ, [UR6+0x78], UR10 ;  /* 0x0000780a06ff75b2 */ /* 0x0004620008000100 */
[----:B------:R2:W1:Y:S02]  /*0820*/  SYNCS.EXCH.64 URZ, [UR6+0x98], UR4 ;  /* 0x0000980406ff75b2 */ /* 0x0004640008000100 */
[----:B--2---:R-:W-:Y:S01]  /*0830*/  NOP ;  /* 0x0000000000007918 */ /* 0x004fe20000000000 */
.L_x_10:
[----:B------:R-:W2:Y:S01]  /*0840*/  SHFL.IDX PT, R2, R94, RZ, 0x1f ;  /* 0x00001fff5e027589 */ /* 0x000ea200000e0000 */
[----:B------:R-:W-:Y:S01]  /*0850*/  NOP ;  /* 0x0000000000007918 */ /* 0x000fe20000000000 */
[----:B--2---:R-:W-:-:S13]  /*0860*/  ISETP.NE.AND P0, PT, R2, 0x3, PT ;  /* 0x000000030200780c */ /* 0x004fda0003f05270 */
[----:B------:R-:W-:Y:S05]  /*0870*/  @P0 BRA `(.L_x_11) ;  /* 0x0000000000300947 */ /* 0x000fea0003800000 */
[----:B-1----:R-:W1:Y:S01]  /*0880*/  S2UR UR5, SR_CgaCtaId ;  /* 0x00000000000579c3 */ /* 0x002e620000008800 */
        /* <DEDUP_REMOVED lines=8> */
[----:B-1----:R2:W1:Y:S01]  /*0910*/  SYNCS.EXCH.64 URZ, [UR5+0xa0], UR6 ;  /* 0x0000a00605ff75b2 */ /* 0x0024620008000100 */
[----:B------:R2:W1:Y:S02]  /*0920*/  SYNCS.EXCH.64 URZ, [UR5+0xa8], UR6 ;  /* 0x0000a80605ff75b2 */ /* 0x0004640008000100 */
[----:B--2---:R-:W-:Y:S01]  /*0930*/  NOP ;  /* 0x0000000000007918 */ /* 0x004fe20000000000 */
.L_x_11:
[----:B------:R-:W2:Y:S01]  /*0940*/  SHFL.IDX PT, R2, R94, RZ, 0x1f ;  /* 0x00001fff5e027589 */ /* 0x000ea200000e0000 */
[----:B------:R-:W-:Y:S01]  /*0950*/  NOP ;  /* 0x0000000000007918 */ /* 0x000fe20000000000 */
[----:B--2---:R-:W-:-:S13]  /*0960*/  ISETP.NE.AND P0, PT, R2, 0x4, PT ;  /* 0x000000040200780c */ /* 0x004fda0003f05270 */
[----:B------:R-:W-:Y:S05]  /*0970*/  @P0 BRA `(.L_x_12) ;  /* 0x00000000004c0947 */ /* 0x000fea0003800000 */
[----:B-1----:R-:W1:Y:S01]  /*0980*/  S2UR UR5, SR_CgaCtaId ;  /* 0x00000000000579c3 */ /* 0x002e620000008800 */
[----:B------:R-:W-:Y:S01]  /*0990*/  UMOV UR7, 0x100 ;  /* 0x0000010000077882 */ /* 0x000fe20000000000 */
[----:B------:R-:W-:Y:S01]  /*09a0*/  UMOV UR6, 0x400 ;  /* 0x0000040000067882 */ /* 0x000fe20000000000 */
[----:B------:R-:W-:Y:S01]  /*09b0*/  USEL UR7, UR7, 0xe0, UP2 ;  /* 0x000000e007077887 */ /* 0x000fe20009000000 */
[----:B------:R-:W-:Y:S01]  /*09c0*/  UMOV UR4, 0x1 ;  /* 0x0000000100047882 */ /* 0x000fe20000000000 */
[----:B------:R-:W-:Y:S01]  /*09d0*/  ELECT P0, URZ, PT ;  /* 0x0000000000ff782f */ /* 0x000fe20003800000 */
[----:B------:R-:W-:-:S04]  /*09e0*/  UIADD3 UR10, UPT, UPT, -UR4, 0x100000, URZ ;  /* 0x00100000040a7890 */ /* 0x000fc8000fffe1ff */
[----:B------:R-:W-:Y:S02]  /*09f0*/  USHF.L.U32 UR11, UR10, 0xb, URZ ;  /* 0x0000000b0a0b7899 */ /* 0x000fe400080006ff */
[----:B------:R-:W-:Y:S02]  /*0a00*/  USHF.L.U32 UR10, UR10, 0x1, URZ ;  /* 0x000000010a0a7899 */ /* 0x000fe400080006ff */
[----:B-1----:R-:W-:Y:S02]  /*0a10*/  ULEA UR5, UR5, UR6, 0x18 ;  /* 0x0000000605057291 */ /* 0x002fe4000f8ec0ff */
[----:B------:R-:W-:-:S04]  /*0a20*/  UIADD3 UR6, UPT, UPT, -UR7, 0x100000, URZ ;  /* 0x0010000007067890 */ /* 0x000fc8000fffe1ff */
[----:B------:R-:W-:Y:S02]  /*0a30*/  USHF.L.U32 UR7, UR6, 0xb, URZ ;  /* 0x0000000b06077899 */ /* 0x000fe400080006ff */
[----:B------:R-:W-:Y:S01]  /*0a40*/  USHF.L.U32 UR6, UR6, 0x1, URZ ;  /* 0x0000000106067899 */ /* 0x000fe200080006ff */
[----:B------:R-:W1:Y:S03]  /*0a50*/  FENCE.VIEW.ASYNC.S ;  /* 0x00000000000073c6 */ /* 0x000e660000000000 */
[----:B-1----:R2:W1:Y:S08]  /*0a60*/  SYNCS.EXCH.64 URZ, [UR5+0xb0], UR10 ;  /* 0x0000b00a05ff75b2 */ /* 0x0024700008000100 */
[----:B------:R2:W1:Y:S01]  /*0a70*/  SYNCS.EXCH.64 URZ, [UR5+0xc0], UR6 ;  /* 0x0000c00605ff75b2 */ /* 0x0004620008000100 */
[----:B------:R2:W1:Y:S01]  /*0a80*/  SYNCS.EXCH.64 URZ, [UR5+0xb8], UR10 ;  /* 0x0000b80a05ff75b2 */ /* 0x0004620008000100 */
[----:B------:R2:W1:Y:S02]  /*0a90*/  SYNCS.EXCH.64 URZ, [UR5+0xc8], UR6 ;  /* 0x0000c80605ff75b2 */ /* 0x0004640008000100 */
[----:B--2---:R-:W-:Y:S01]  /*0aa0*/  NOP ;  /* 0x0000000000007918 */ /* 0x004fe20000000000 */
.L_x_12:
        /* <DEDUP_REMOVED lines=20> */
[----:B------:R2:W1:Y:S02]  /*0bf0*/  SYNCS.EXCH.64 URZ, [UR6+0xe8], UR4 ;  /* 0x0000e80406ff75b2 */ /* 0x0004640008000100 */
[----:B--2---:R-:W-:Y:S01]  /*0c00*/  NOP ;  /* 0x0000000000007918 */ /* 0x004fe20000000000 */
.L_x_13:
[----:B------:R-:W2:Y:S01]  /*0c10*/  SHFL.IDX PT, R2, R94, RZ, 0x1f ;  /* 0x00001fff5e027589 */ /* 0x000ea200000e0000 */
[----:B------:R-:W1:Y:S01]  /*0c20*/  S2UR UR11, SR_CTAID.X ;  /* 0x00000000000b79c3 */ /* 0x000e620000002500 */
[----:B------:R-:W-:Y:S01]  /*0c30*/  NOP ;  /* 0x0000000000007918 */ /* 0x000fe20000000000 */
[----:B--2---:R-:W-:-:S13]  /*0c40*/  ISETP.NE.AND P0, PT, R2, 0x3, PT ;  /* 0x000000030200780c */ /* 0x004fda0003f05270 */
[----:B-1----:R-:W-:Y:S05]  /*0c50*/  @P0 BRA `(.L_x_14) ;  /* 0x0000000000380947 */ /* 0x002fea0003800000 */
        /* <DEDUP_REMOVED lines=9> */
[----:B-1----:R1:W2:Y:S01]  /*0cf0*/  SYNCS.EXCH.64 URZ, [UR5+0xf0], UR6 ;  /* 0x0000f00605ff75b2 */ /* 0x0022a20008000100 */
[----:B------:R1:W1:Y:S01]  /*0d00*/  SYNCS.EXCH.64 URZ, [UR5+0x100], UR6 ;  /* 0x0001000605ff75b2 */ /* 0x0002620008000100 */
[----:B------:R1:W1:Y:S01]  /*0d10*/  SYNCS.EXCH.64 URZ, [UR5+0xf8], UR6 ;  /* 0x0000f80605ff75b2 */ /* 0x0002620008000100 */
[----:B------:R1:W1:Y:S01]  /*0d20*/  SYNCS.EXCH.64 URZ, [UR5+0x108], UR6 ;  /* 0x0001080605ff75b2 */ /* 0x0002620008000100 */
[----:B------:R-:W-:Y:S01]  /*0d30*/  NOP ;  /* 0x0000000000007918 */ /* 0x000fe20000000000 */
.L_x_14:
[----:B------:R-:W3:Y:S01]  /*0d40*/  S2UR UR4, SR_CTAID.Y ;  /* 0x00000000000479c3 */ /* 0x000ee20000002600 */
[----:B------:R-:W-:-:S05]  /*0d50*/  CS2R.32 R88, SR_CgaSize ;  /* 0x0000000000587805 */ /* 0x000fca0000008a00 */
[----:B------:R-:W-:-:S05]  /*0d60*/  IMAD R88, R88, -0xa0, RZ ;  /* 0xffffff6058587824 */ /* 0x000fca00078e02ff */
[----:B-1----:R-:W-:-:S14]  /*0d70*/  R2UR UR5, R88 ;  /* 0x00000000580572ca */ /* 0x002fdc00000e0000 */
[----:B------:R-:W1:Y:S01]  /*0d80*/  LDCU UR5, c[0x0][UR5+0x2b4] ;  /* 0x00005680050577ac */ /* 0x000e620008000800 */
[----:B------:R-:W-:Y:S01]  /*0d90*/  I2FP.F32.U32 R5, UR11 ;  /* 0x0000000b00057c45 */ /* 0x000fe20008201000 */
[----:B------:R-:W-:Y:S01]  /*0da0*/  NOP ;  /* 0x0000000000007918 */ /* 0x000fe20000000000 */
[----:B------:R-:W-:-:S05]  /*0db0*/  CS2R.32 R88, SR_CgaSize ;  /* 0x0000000000587805 */ /* 0x000fca0000008a00 */
[----:B------:R-:W-:-:S05]  /*0dc0*/  IMAD R88, R88, -0xa0, RZ ;  /* 0xffffff6058587824 */ /* 0x000fca00078e02ff */
[----:B------:R-:W-:-:S14]  /*0dd0*/  R2UR UR6, R88 ;  /* 0x00000000580672ca */ /* 0x000fdc00000e0000 */
[----:B------:R-:W4:Y:S01]  /*0de0*/  LDCU UR6, c[0x0][UR6+0x2b0] ;  /* 0x00005600060677ac */ /* 0x000f220008000800 */
[----:B------:R-:W2:Y:S01]  /*0df0*/  LDC R10, c[0x0][0xd24] ;  /* 0x00034900ff0a7b82 */ /* 0x000ea20000000800 */
[----:B------:R-:W-:-:S05]  /*0e00*/  CS2R.32 R2, SR_CgaSize ;  /* 0x0000000000027805 */ /* 0x000fca0000008a00 */
[----:B------:R-:W-:-:S06]  /*0e10*/  IMAD R2, R2, -0xa0, RZ ;  /* 0xffffff6002027824 */ /* 0x000fcc00078e02ff */
[----:B------:R-:W2:Y:S01]  /*0e20*/  LDC R2, c[0x0][R2+0x2a4] ;  /* 0x0000a90002027b82 */ /* 0x000ea20000000800 */
[----:B----4-:R-:W-:Y:S01]  /*0e30*/  FMUL R5, R5, UR6 ;  /* 0x0000000605057c20 */ /* 0x010fe20008400000 */
[----:B---3--:R-:W-:Y:S02]  /*0e40*/  I2FP.F32.U32 R4, UR4 ;  /* 0x0000000400047c45 */ /* 0x008fe40008201000 */
[----:B------:R-:W-:-:S05]  /*0e50*/  CS2R.32 R3, SR_CgaSize ;  /* 0x0000000000037805 */ /* 0x000fca0000008a00 */
[----:B------:R-:W-:-:S06]  /*0e60*/  IMAD R3, R3, -0xa0, RZ ;  /* 0xffffff6003037824 */ /* 0x000fcc00078e02ff */
[----:B------:R-:W3:Y:S01]  /*0e70*/  LDC R3, c[0x0][R3+0x2a0] ;  /* 0x0000a80003037b82 */ /* 0x000ee20000000800 */
[----:B------:R-:W-:Y:S01]  /*0e80*/  MOV R24, UR4 ;  /* 0x0000000400187c02 */ /* 0x000fe20008000f00 */
[----:B------:R-:W4:Y:S01]  /*0e90*/  F2I.U32.TRUNC.NTZ R88, R5 ;  /* 0x0000000500587305 */ /* 0x000f22000020f000 */
[----:B-1----:R-:W-:-:S05]  /*0ea0*/  FMUL R4, R4, UR5 ;  /* 0x0000000504047c20 */ /* 0x002fca0008400000 */
[----:B--2---:R-:W-:Y:S01]  /*0eb0*/  BAR.SYNC.DEFER_BLOCKING 0x0 ;  /* 0x0000000000007b1d */ /* 0x004fe20000010000 */
[----:B------:R-:W-:-:S05]  /*0ec0*/  ISETP.GE.AND P0, PT, R10, 0x1, PT ;  /* 0x000000010a00780c */ /* 0x000fca0003f06270 */
[----:B------:R-:W1:Y:S02]  /*0ed0*/  F2I.U32.TRUNC.NTZ R81, R4 ;  /* 0x0000000400517305 */ /* 0x000e64000020f000 */
[----:B------:R-:W2:Y:S01]  /*0ee0*/  S2UR UR36, SR_CTAID.Z ;  /* 0x00000000002479c3 */ /* 0x000ea20000002700 */
[----:B----4-:R-:W-:-:S05]  /*0ef0*/  IADD3 R88, PT, PT, -R88, RZ, RZ ;  /* 0x000000ff58587210 */ /* 0x010fca0007ffe1ff */
[----:B---3--:R-:W-:Y:S01]  /*0f00*/  IMAD R88, R3, R88, UR11 ;  /* 0x0000000b03587e24 */ /* 0x008fe2000f8e0258 */
[----:B-1----:R-:W-:-:S05]  /*0f10*/  IADD3 R81, PT, PT, -R81, RZ, RZ ;  /* 0x000000ff51517210 */ /* 0x002fca0007ffe1ff */
[----:B------:R-:W-:Y:S01]  /*0f20*/  IMAD R81, R2, R81, UR4 ;  /* 0x0000000402517e24 */ /* 0x000fe2000f8e0251 */
[----:B--2---:R-:W-:Y:S06]  /*0f30*/  @!P0 BRA `(.L_x_15) ;  /* 0x0000000000c08947 */ /* 0x004fec0003800000 */
[----:B------:R-:W1:Y:S01]  /*0f40*/  LDC.64 R4, c[0x0][0xd18] ;  /* 0x00034600ff047b82 */ /* 0x000e620000000a00 */
[----:B------:R-:W-:-:S07]  /*0f50*/  ISETP.NE.AND P0, PT, R10, 0x1, PT ;  /* 0x000000010a00780c */ /* 0x000fce0003f05270 */
[----:B------:R-:W2:Y:S08]  /*0f60*/  LDC R9, c[0x0][0xd0c] ;  /* 0x00034300ff097b82 */ /* 0x000eb00000000800 */
[----:B------:R-:W3:Y:S08]  /*0f70*/  LDC R13, c[0x0][0x370] ;  /* 0x0000dc00ff0d7b82 */ /* 0x000ef00000000800 */
[----:B------:R-:W4:Y:S01]  /*0f80*/  LDC R11, c[0x0][0x374] ;  /* 0x0000dd00ff0b7b82 */ /* 0x000f220000000800 */
[----:B-1----:R-:W-:-:S07]  /*0f90*/  ISETP.NE.AND P1, PT, R4, 0x1, PT ;  /* 0x000000010400780c */ /* 0x002fce0003f25270 */
[----:B------:R-:W3:Y:S01]  /*0fa0*/  LDC.64 R6, c[0x0][0xd10] ;  /* 0x00034400ff067b82 */ /* 0x000ee20000000a00 */
[----:B--2---:R-:W-:-:S07]  /*0fb0*/  ISETP.NE.AND P2, PT, R9, 0x1, PT ;  /* 0x000000010900780c */ /* 0x004fce0003f45270 */
[----:B------:R-:W1:Y:S08]  /*0fc0*/  LDC R8, c[0x0][0xd20] ;  /* 0x00034800ff087b82 */ /* 0x000e700000000800 */
[----:B------:R-:W2:Y:S01]  /*0fd0*/  LDC.64 R2, c[0x0][0xd28] ;  /* 0x00034a00ff027b82 */ /* 0x000ea20000000a00 */
[----:B----4-:R-:W-:-:S04]  /*0fe0*/  IMAD.HI.U32 R15, R11, R5, RZ ;  /* 0x000000050b0f7227 */ /* 0x010fc800078e00ff */
[----:B------:R-:W-:-:S04]  /*0ff0*/  IMAD.HI.U32 R5, R24, R5, RZ ;  /* 0x0000000518057227 */ /* 0x000fc800078e00ff */
[----:B---3--:R-:W-:-:S04]  /*1000*/  IMAD.HI.U32 R12, R13, R6, RZ ;  /* 0x000000060d0c7227 */ /* 0x008fc800078e00ff */
[----:B------:R-:W-:Y:S01]  /*1010*/  IMAD.HI.U32 R6, R6, UR11, RZ ;  /* 0x0000000b06067c27 */ /* 0x000fe2000f8e00ff */
[-C--:B------:R-:W-:Y:S02]  /*1020*/  @P2 SHF.R.U32.HI R13, RZ, R7.reuse, R12 ;  /* 0x00000007ff0d2219 */ /* 0x080fe4000001160c */
[-C--:B-1----:R-:W-:Y:S02]  /*1030*/  @P1 SHF.R.U32.HI R11, RZ, R8.reuse, R15 ;  /* 0x00000008ff0b1219 */ /* 0x082fe4000001160f */
[----:B------:R-:W-:Y:S01]  /*1040*/  SHF.R.U32.HI R6, RZ, R7, R6 ;  /* 0x00000007ff067219 */ /* 0x000fe20000011606 */
[----:B------:R-:W-:Y:S01]  /*1050*/  IMAD.U32 R7, RZ, RZ, UR11 ;  /* 0x0000000bff077e24 */ /* 0x000fe2000f8e00ff */
[----:B------:R-:W-:Y:S01]  /*1060*/  SHF.R.U32.HI R5, RZ, R8, R5 ;  /* 0x00000008ff057219 */ /* 0x000fe20000011605 */
[----:B--2---:R-:W-:-:S03]  /*1070*/  IMAD.HI.U32 R12, R11, R2, RZ ;  /* 0x000000020b0c7227 */ /* 0x004fc600078e00ff */
[----:B------:R-:W-:Y:S02]  /*1080*/  SEL R5, R24, R5, !P1 ;  /* 0x0000000518057207 */ /* 0x000fe40004800000 */
[----:B------:R-:W-:Y:S01]  /*1090*/  SEL R7, R7, R6, !P2 ;  /* 0x0000000607077207 */ /* 0x000fe20005000000 */
[----:B------:R-:W-:Y:S01]  /*10a0*/  IMAD.HI.U32 R14, R13, R2, RZ ;  /* 0x000000020d0e7227 */ /* 0x000fe200078e00ff */
[----:B------:R-:W-:-:S04]  /*10b0*/  @P0 SHF.R.U32.HI R11, RZ, R3, R12 ;  /* 0x00000003ff0b0219 */ /* 0x000fc8000001160c */
[----:B------:R-:W-:Y:S01]  /*10c0*/  @P0 SHF.R.U32.HI R13, RZ, R3, R14 ;  /* 0x00000003ff0d0219 */ /* 0x000fe2000001160e */
[----:B------:R-:W-:-:S04]  /*10d0*/  IMAD R11, R11, R10, RZ ;  /* 0x0000000a0b0b7224 */ /* 0x000fc800078e02ff */
[----:B------:R-:W-:Y:S01]  /*10e0*/  IMAD R6, R13, R10, RZ ;  /* 0x0000000a0d067224 */ /* 0x000fe200078e02ff */
[----:B------:R-:W-:-:S04]  /*10f0*/  ISETP.GE.AND P1, PT, R5, R11, PT ;  /* 0x0000000b0500720c */ /* 0x000fc80003f26270 */
[----:B------:R-:W-:Y:S01]  /*1100*/  ISETP.GE.OR P1, PT, R7, R6, P1 ;  /* 0x000000060700720c */ /* 0x000fe20000f26670 */
[----:B------:R-:W-:-:S05]  /*1110*/  IMAD.HI.U32 R6, R5, R2, RZ ;  /* 0x0000000205067227 */ /* 0x000fca00078e00ff */
[----:B------:R-:W-:-:S04]  /*1120*/  SHF.R.U32.HI R6, RZ, R3, R6 ;  /* 0x00000003ff067219 */ /* 0x000fc80000011606 */
[----:B------:R-:W-:-:S03]  /*1130*/  SEL R6, R5, R6, !P0 ;  /* 0x0000000605067207 */ /* 0x000fc60004000000 */
[----:B------:R-:W-:-:S04]  /*1140*/  @!P1 IMAD.HI.U32 R8, R7, R2, RZ ;  /* 0x0000000207089227 */ /* 0x000fc800078e00ff */
[----:B------:R-:W-:Y:S01]  /*1150*/  IMAD.MOV R2, RZ, RZ, -R6 ;  /* 0x000000ffff027224 */ /* 0x000fe200078e0a06 */
[----:B------:R-:W-:-:S03]  /*1160*/  @!P1 SHF.R.U32.HI R8, RZ, R3, R8 ;  /* 0x00000003ff089219 */ /* 0x000fc60000011608 */
[----:B------:R-:W-:Y:S01]  /*1170*/  IMAD R2, R10, R2, R5 ;  /* 0x000000020a027224 */ /* 0x000fe200078e0205 */
[----:B------:R-:W-:-:S04]  /*1180*/  @!P1 SEL R3, R7, R8, !P0 ;  /* 0x0000000807039207 */ /* 0x000fc80004000000 */
[----:B------:R-:W-:Y:S01]  /*1190*/  @!P1 IADD3 R6, PT, PT, R6, -R3, RZ ;  /* 0x8000000306069210 */ /* 0x000fe20007ffe0ff */
[----:B------:R-:W-:Y:S01]  /*11a0*/  @!P1 IMAD R13, R2, R13, R3 ;  /* 0x0000000d020d9224 */ /* 0x000fe200078e0203 */
[----:B------:R-:W-:Y:S01]  /*11b0*/  IADD3 R3, PT, PT, -R5, RZ, RZ ;  /* 0x000000ff05037210 */ /* 0x000fe20007ffe1ff */
[--C-:B------:R-:W-:Y:S02]  /*11c0*/  IMAD.MOV R2, RZ, RZ, -R7.reuse ;  /* 0x000000ffff027224 */ /* 0x100fe400078e0a07 */
[----:B------:R-:W-:Y:S01]  /*11d0*/  @!P1 IMAD R5, R6, R10, R7 ;  /* 0x0000000a06059224 */ /* 0x000fe200078e0207 */
[----:B------:R-:W-:Y:S01]  /*11e0*/  @!P1 MOV R7, R13 ;  /* 0x0000000d00079202 */ /* 0x000fe20000000f00 */
[----:B------:R-:W-:Y:S02]  /*11f0*/  IMAD R2, R9, R2, UR11 ;  /* 0x0000000b09027e24 */ /* 0x000fe4000f8e0202 */
[----:B------:R-:W-:Y:S02]  /*1200*/  IMAD R3, R4, R3, R24 ;  /* 0x0000000304037224 */ /* 0x000fe400078e0218 */
[----:B------:R-:W-:-:S02]  /*1210*/  IMAD R2, R7, R9, R2 ;  /* 0x0000000907027224 */ /* 0x000fc400078e0202 */
[----:B------:R-:W-:-:S03]  /*1220*/  IMAD R24, R5, R4, R3 ;  /* 0x0000000405187224 */ /* 0x000fc600078e0203 */
[----:B------:R-:W-:Y:S02]  /*1230*/  R2UR UR11, R2 ;  /* 0x00000000020b72ca */ /* 0x000fe400000e0000 */
.L_x_15:
[----:B------:R-:W1:Y:S02]  /*1240*/  LDCU UR4, c[0x0][0xd30] ;  /* 0x0001a600ff0477ac */ /* 0x000e640008000800 */
[----:B-1----:R-:W-:-:S09]  /*1250*/  UISETP.NE.AND UP1, UPT, UR4, 0x1, UPT ;  /* 0x000000010400788c */ /* 0x002fd2000bf25270 */
[----:B------:R-:W-:Y:S05]  /*1260*/  BRA.U UP1, `(.L_x_16) ;  /* 0x0000000101487547 */ /* 0x000fea000b800000 */
[----:B------:R-:W1:Y:S08]  /*1270*/  LDC.64 R4, c[0x0][0xd10] ;  /* 0x00034400ff047b82 */ /* 0x000e700000000a00 */
[----:B------:R-:W2:Y:S08]  /*1280*/  LDC.64 R2, c[0x0][0xd18] ;  /* 0x00034600ff027b82 */ /* 0x000eb00000000a00 */
[----:B------:R-:W3:Y:S08]  /*1290*/  LDC R6, c[0x0][0xd20] ;  /* 0x00034800ff067b82 */ /* 0x000ef00000000800 */
[----:B------:R-:W4:Y:S01]  /*12a0*/  LDC R7, c[0x0][0xd0c] ;  /* 0x00034300ff077b82 */ /* 0x000f220000000800 */
[----:B-1----:R-:W-:-:S05]  /*12b0*/  IMAD.HI.U32 R4, R4, UR11, RZ ;  /* 0x0000000b04047c27 */ /* 0x002fca000f8e00ff */
[----:B------:R-:W-:Y:S01]  /*12c0*/  SHF.R.U32.HI R4, RZ, R5, R4 ;  /* 0x00000005ff047219 */ /* 0x000fe20000011604 */
[----:B--2---:R-:W-:Y:S01]  /*12d0*/  IMAD.HI.U32 R3, R24, R3, RZ ;  /* 0x0000000318037227 */ /* 0x004fe200078e00ff */
[----:B------:R-:W-:-:S04]  /*12e0*/  ISETP.NE.AND P0, PT, R2, 0x1, PT ;  /* 0x000000010200780c */ /* 0x000fc80003f05270 */
[----:B---3--:R-:W-:Y:S01]  /*12f0*/  SHF.R.U32.HI R5, RZ, R6, R3 ;  /* 0x00000006ff057219 */ /* 0x008fe20000011603 */
[----:B------:R-:W-:Y:S01]  /*1300*/  IMAD.U32 R3, RZ, RZ, UR11 ;  /* 0x0000000bff037e24 */ /* 0x000fe2000f8e00ff */
[----:B----4-:R-:W-:-:S04]  /*1310*/  ISETP.NE.AND P1, PT, R7, 0x1, PT ;  /* 0x000000010700780c */ /* 0x010fc80003f25270 */
[----:B------:R-:W-:Y:S02]  /*1320*/  SEL R3, R3, R4, !P1 ;  /* 0x0000000403037207 */ /* 0x000fe40004800000 */
[----:B------:R-:W-:-:S05]  /*1330*/  SEL R4, R24, R5, !P0 ;  /* 0x0000000518047207 */ /* 0x000fca0004000000 */
[----:B------:R-:W-:Y:S02]  /*1340*/  IMAD.IADD R6, R4, 0x1, -R3 ;  /* 0x0000000104067824 */ /* 0x000fe400078e0a03 */
[----:B------:R-:W-:Y:S02]  /*1350*/  IMAD.IADD R3, R3, 0x1, -R4 ;  /* 0x0000000103037824 */ /* 0x000fe400078e0a04 */
[----:B------:R-:W-:Y:S02]  /*1360*/  IMAD R6, R6, R7, UR11 ;  /* 0x0000000b06067e24 */ /* 0x000fe4000f8e0207 */
[----:B------:R-:W-:-:S03]  /*1370*/  IMAD R24, R3, R2, R24 ;  /* 0x0000000203187224 */ /* 0x000fc600078e0218 */
[----:B------:R-:W-:-:S15]  /*1380*/  R2UR UR11, R6 ;  /* 0x00000000060b72ca */ /* 0x000fde00000e0000 */
.L_x_16:
[----:B------:R-:W1:Y:S01]  /*1390*/  LDCU UR5, c[0x0][0x38c] ;  /* 0x00007180ff0577ac */ /* 0x000e620008000800 */
[----:B------:R-:W2:Y:S08]  /*13a0*/  S2UR UR37, SR_CgaCtaId ;  /* 0x00000000002579c3 */ /* 0x000eb00000008800 */
[----:B------:R-:W-:Y:S01]  /*13b0*/  BAR.SYNC.DEFER_BLOCKING 0x0 ;  /* 0x0000000000007b1d */ /* 0x000fe20000010000 */
[----:B------:R-:W-:Y:S01]  /*13c0*/  ISETP.NE.OR P4, PT, R0, 0x2, !P4 ;  /* 0x000000020000780c */ /* 0x000fe20006785670 */
[----:B------:R-:W-:Y:S01]  /*13d0*/  UISETP.NE.AND UP1, UPT, UR8, 0x2, UPT ;  /* 0x000000020800788c */ /* 0x000fe2000bf25270 */
[----:B------:R-:W-:-:S05]  /*13e0*/  LOP3.LUT R0, R103, 0x1f, RZ, 0xc0, !PT ;  /* 0x0000001f67007812 */ /* 0x000fca00078ec0ff */
[----:B------:R-:W3:Y:S01]  /*13f0*/  LDC R2, c[0x0][0xd24] ;  /* 0x00034900ff027b82 */ /* 0x000ee20000000800 */
[----:B-1----:R-:W-:-:S04]  /*1400*/  UIADD3 UR5, UPT, UPT, UR5, 0x3f, URZ ;  /* 0x0000003f05057890 */ /* 0x002fc8000fffe0ff */
[----:B------:R-:W-:-:S04]  /*1410*/  USHF.R.S32.HI UR4, URZ, 0x1f, UR5 ;  /* 0x0000001fff047899 */ /* 0x000fc80008011405 */
[----:B------:R-:W-:-:S04]  /*1420*/  ULEA.HI UR4, UR4, UR5, URZ, 0x6 ;  /* 0x0000000504047291 */ /* 0x000fc8000f8f30ff */
[----:B------:R-:W-:Y:S01]  /*1430*/  USHF.R.S32.HI UR15, URZ, 0x6, UR4 ;  /* 0x00000006ff0f7899 */ /* 0x000fe20008011404 */
[----:B--2---:R-:W-:Y:S11]  /*1440*/  BRA.U UP1, `(.L_x_17) ;  /* 0x0000000d01e47547 */ /* 0x004ff6000b800000 */
[----:B------:R-:W1:Y:S01]  /*1450*/  LDC R3, c[0x0][0x370] ;  /* 0x0000dc00ff037b82 */ /* 0x000e620000000800 */
[----:B------:R-:W-:Y:S01]  /*1460*/  PLOP3.LUT P1, PT, PT, PT, UP2, 0x80, 0x8 ;  /* 0x000000000008781c */ /* 0x000fe20003f2f028 */
[----:B------:R-:W-:Y:S01]  /*1470*/  UISETP.LT.AND UP0, UPT, UR15, 0x1, UPT ;  /* 0x000000010f00788c */ /* 0x000fe2000bf01270 */
[----:B------:R-:W-:Y:S01]  /*1480*/  IMAD.MOV.U32 R16, RZ, RZ, 0x1 ;  /* 0x00000001ff107424 */ /* 0x000fe200078e00ff */
[----:B------:R-:W-:Y:S02]  /*1490*/  CS2R R14, SRZ ;  /* 0x00000000000e7805 */ /* 0x000fe4000001ff00 */
[----:B------:R-:W-:Y:S01]  /*14a0*/  PLOP3.LUT P1, PT, P1, PT, PT, 0x8, 0x80 ;  /* 0x000000000080781c */ /* 0x000fe20000f2e170 */
[----:B------:R-:W-:Y:S01]  /*14b0*/  IMAD.MOV.U32 R13, RZ, RZ, RZ ;  /* 0x000000ffff0d7224 */ /* 0x000fe200078e00ff */
[----:B------:R-:W2:Y:S01]  /*14c0*/  LDCU.64 UR28, c[0x0][0x348] ;  /* 0x00006900ff1c77ac */ /* 0x000ea20008000a00 */
[----:B------:R-:W4:Y:S01]  /*14d0*/  S2UR UR4, SR_CgaCtaId ;  /* 0x00000000000479c3 */ /* 0x000f220000008800 */
[----:B------:R-:W-:Y:S01]  /*14e0*/  IMAD.MOV.U32 R12, RZ, RZ, 0x1 ;  /* 0x00000001ff0c7424 */ /* 0x000fe200078e00ff */
[----:B------:R-:W-:Y:S01]  /*14f0*/  USEL UR15, UR15, 0x1, !UP0 ;  /* 0x000000010f0f7887 */ /* 0x000fe2000c000000 */
[----:B------:R-:W-:Y:S01]  /*1500*/  UMOV UR14, URZ ;  /* 0x000000ff000e7c82 */ /* 0x000fe20008000000 */
[----:B------:R-:W-:-:S04]  /*1510*/  UMOV UR6, 0x400 ;  /* 0x0000040000067882 */ /* 0x000fc80000000000 */
[----:B------:R-:W1:Y:S06]  /*1520*/  LDC R0, c[0x0][0x374] ;  /* 0x0000dd00ff007b82 */ /* 0x000e6c0000000800 */
.L_x_28:
[----:B------:R-:W-:-:S03]  /*1530*/  UISETP.NE.AND UP0, UPT, UR37, URZ, UPT ;  /* 0x000000ff2500728c */ /* 0x000fc6000bf05270 */
[----:B----4-:R-:W-:Y:S02]  /*1540*/  UMOV UR37, UR4 ;  /* 0x0000000400257c82 */ /* 0x010fe40008000000 */
[----:B------:R-:W-:-:S04]  /*1550*/  ULEA UR5, UR37, UR6, 0x18 ;  /* 0x0000000625057291 */ /* 0x000fc8000f8ec0ff */
[----:B------:R-:W-:Y:S08]  /*1560*/  BRA.U UP0, `(.L_x_18) ;  /* 0x0000000100347547 */ /* 0x000ff0000b800000 */
[----:B------:R-:W4:Y:S01]  /*1570*/  S2R R4, SR_CgaCtaId ;  /* 0x0000000000047919 */ /* 0x000f220000008800 */
[----:B------:R-:W-:-:S04]  /*1580*/  MOV R5, 0x400 ;  /* 0x0000040000057802 */ /* 0x000fc80000000f00 */
[----:B----4-:R-:W-:Y:S02]  /*1590*/  LEA R4, R4, R5, 0x18 ;  /* 0x0000000504047211 */ /* 0x010fe400078ec0ff */
[----:B------:R-:W-:-:S03]  /*15a0*/  SHF.L.U32 R5, R12, 0x1f, RZ ;  /* 0x0000001f0c057819 */ /* 0x000fc600000006ff */
[----:B------:R-:W-:-:S04]  /*15b0*/  IMAD R4, R13, 0x8, R4 ;  /* 0x000000080d047824 */ /* 0x000fc800078e0204 */
[----:B------:R-:W4:Y:S02]  /*15c0*/  SYNCS.PHASECHK.TRANS64.TRYWAIT P0, [R4+URZ+0x100], R5 ;  /* 0x00010005040075a7 */ /* 0x000f2400080011ff */
[----:B----4-:R-:W-:Y:S05]  /*15d0*/  @!P0 BRA `(.L_x_19) ;  /* 0x0000008000548947 */ /* 0x010fea0003800000 */
.L_x_125:
[----:B------:R1:W-:Y:S01]  /*15e0*/  SYNCS.ARRIVE.TRANS64.A1T0 RZ, [R4+URZ+0xf0], RZ ;  /* 0x0000f0ff04ff79a7 */ /* 0x0003e200081000ff */
[----:B------:R-:W-:-:S05]  /*15f0*/  VIADD R13, R13, 0x1 ;  /* 0x000000010d0d7836 */ /* 0x000fca0000000000 */
[----:B------:R-:W-:-:S04]  /*1600*/  ISETP.NE.AND P0, PT, R13, 0x2, PT ;  /* 0x000000020d00780c */ /* 0x000fc80003f05270 */
[----:B----4-:R-:W-:Y:S02]  /*1610*/  SEL R5, RZ, 0x1, P0 ;  /* 0x00000001ff057807 */ /* 0x010fe40000000000 */
[----:B------:R-:W-:Y:S02]  /*1620*/  SEL R13, R13, RZ, P0 ;  /* 0x000000ff0d0d7207 */ /* 0x000fe40000000000 */
[----:B------:R-:W-:-:S07]  /*1630*/  LOP3.LUT R12, R12, R5, RZ, 0x3c, !PT ;  /* 0x000000050c0c7212 */ /* 0x000fce00078e3cff */
.L_x_18:
[----:B------:R-:W-:Y:S01]  /*1640*/  ULEA UR7, UR14, UR5, 0x3 ;  /* 0x000000050e077291 */ /* 0x000fe2000f8e18ff */
[----:B-1----:R-:W-:-:S08]  /*1650*/  SHF.L.U32 R4, R16, 0x1f, RZ ;  /* 0x0000001f10047819 */ /* 0x002fd000000006ff */
[----:B------:R1:W4:Y:S02]  /*1660*/  SYNCS.PHASECHK.TRANS64.TRYWAIT P0, [UR7+0x30], R4 ;  /* 0x00003004ff0075a7 */ /* 0x0003240008001107 */
[----:B------:R-:W2:Y:S02]  /*1670*/  LDCU UR7, c[0x0][0x38c] ;  /* 0x00007180ff0777ac */ /* 0x000ea40008000800 */
[----:B--2---:R-:W-:-:S09]  /*1680*/  UISETP.GE.AND UP0, UPT, UR7, 0x1, UPT ;  /* 0x000000010700788c */ /* 0x004fd2000bf06270 */
[----:B-1----:R-:W-:Y:S05]  /*1690*/  BRA.U !UP0, `(.L_x_20) ;  /* 0x0000000108e47547 */ /* 0x002fea000b800000 */
[----:B------:R-:W-:Y:S01]  /*16a0*/  R2UR UR19, R24 ;  /* 0x00000000181372ca */ /* 0x000fe200000e0000 */
[----:B------:R-:W-:Y:S02]  /*16b0*/  UIADD3 UR26, UP2, UPT, UR28, 0x80, URZ ;  /* 0x000000801c1a7890 */ /* 0x000fe4000ff5e0ff */
[----:B------:R-:W-:Y:S02]  /*16c0*/  UIADD3 UR24, UP1, UPT, UR28, 0x280, URZ ;  /* 0x000002801c187890 */ /* 0x000fe4000ff3e0ff */
[----:B------:R-:W-:Y:S02]  /*16d0*/  UIADD3 UR22, UP0, UPT, UR28, 0x180, URZ ;  /* 0x000001801c167890 */ /* 0x000fe4000ff1e0ff */
[----:B------:R-:W-:Y:S02]  /*16e0*/  USHF.L.U32 UR35, UR11, 0x7, URZ ;  /* 0x000000070b237899 */ /* 0x000fe400080006ff */
[----:B------:R-:W-:Y:S02]  /*16f0*/  UIADD3.X UR27, UPT, UPT, URZ, UR29, URZ, UP2, !UPT ;  /* 0x0000001dff1b7290 */ /* 0x000fe400097fe4ff */
[----:B------:R-:W-:-:S02]  /*1700*/  UIADD3.X UR25, UPT, UPT, URZ, UR29, URZ, UP1, !UPT ;  /* 0x0000001dff197290 */ /* 0x000fc40008ffe4ff */
[----:B------:R-:W-:Y:S02]  /*1710*/  UIADD3.X UR23, UPT, UPT, URZ, UR29, URZ, UP0, !UPT ;  /* 0x0000001dff177290 */ /* 0x000fe400087fe4ff */
[----:B------:R-:W-:Y:S01]  /*1720*/  USHF.L.U32 UR19, UR19, 0x7, URZ ;  /* 0x0000000713137899 */ /* 0x000fe200080006ff */
[----:B------:R-:W-:Y:S01]  /*1730*/  UMOV UR7, URZ ;  /* 0x000000ff00077c82 */ /* 0x000fe20008000000 */
[----:B------:R-:W-:Y:S01]  /*1740*/  UMOV UR9, UR14 ;  /* 0x0000000e00097c82 */ /* 0x000fe20008000000 */
[----:B------:R-:W-:Y:S01]  /*1750*/  UMOV UR12, URZ ;  /* 0x000000ff000c7c82 */ /* 0x000fe20008000000 */
[----:B------:R-:W-:-:S08]  /*1760*/  UMOV UR10, URZ ;  /* 0x000000ff000a7c82 */ /* 0x000fd00008000000 */
.L_x_24:
[----:B-1----:R-:W-:Y:S01]  /*1770*/  ULEA UR33, UR9, UR5, 0x3 ;  /* 0x0000000509217291 */ /* 0x002fe2000f8e18ff */
[----:B--2-4-:R-:W-:Y:S11]  /*1780*/  @P0 BRA `(.L_x_21) ;  /* 0x00000000000c0947 */ /* 0x014ff60003800000 */
[----:B------:R-:W-:-:S04]  /*1790*/  SHF.L.U32 R5, R16, 0x1f, RZ ;  /* 0x0000001f10057819 */ /* 0x000fc800000006ff */
[----:B------:R-:W1:Y:S02]  /*17a0*/  SYNCS.PHASECHK.TRANS64.TRYWAIT P0, [UR33+0x30], R5 ;  /* 0x00003005ff0075a7 */ /* 0x000e640008001121 */
[----:B-1----:R-:W-:Y:S05]  /*17b0*/  @!P0 BRA `(.L_x_22) ;  /* 0x0000007c00f08947 */ /* 0x002fea0003800000 */
.L_x_21:
[----:B------:R-:W-:Y:S01]  /*17c0*/  UIADD3 UR14, UPT, UPT, UR9, 0x1, URZ ;  /* 0x00000001090e7890 */ /* 0x000fe2000fffe0ff */
[----:B-1----:R-:W-:Y:S01]  /*17d0*/  @!P4 IMAD.MOV.U32 R5, RZ, RZ, 0x6800 ;  /* 0x00006800ff05c424 */ /* 0x002fe200078e00ff */
[----:B------:R-:W-:Y:S02]  /*17e0*/  ULOP3.LUT UR8, UR7, 0x1, URZ, 0xc0, !UPT ;  /* 0x0000000107087892 */ /* 0x000fe4000f8ec0ff */
[----:B------:R-:W-:Y:S02]  /*17f0*/  UISETP.NE.AND UP0, UPT, UR14, 0x6, UPT ;  /* 0x000000060e00788c */ /* 0x000fe4000bf05270 */
[----:B------:R-:W-:Y:S02]  /*1800*/  ULEA UR32, UR9, UR5, 0xd ;  /* 0x0000000509207291 */ /* 0x000fe4000f8e68ff */
[----:B------:R-:W-:Y:S01]  /*1810*/  USEL UR16, URZ, 0x1, UP0 ;  /* 0x00000001ff107887 */ /* 0x000fe20008000000 */
[----:B------:R-:W-:Y:S01]  /*1820*/  @!P4 ISETP.NE.AND P0, PT, RZ, UR8, PT ;  /* 0x00000008ff00cc0c */ /* 0x000fe2000bf05270 */
[----:B------:R-:W-:-:S02]  /*1830*/  USEL UR14, UR14, URZ, UP0 ;  /* 0x000000ff0e0e7287 */ /* 0x000fc40008000000 */
[----:B------:R-:W-:Y:S01]  /*1840*/  USHF.L.U32 UR34, UR7, 0x5, URZ ;  /* 0x0000000507227899 */ /* 0x000fe200080006ff */
[----:B------:R-:W-:Y:S01]  /*1850*/  @!P4 SEL R5, R5, 0x6000, !P0 ;  /* 0x000060000505c807 */ /* 0x000fe20004000000 */
[----:B------:R-:W-:Y:S01]  /*1860*/  ULEA UR13, UR14, UR5, 0x3 ;  /* 0x000000050e0d7291 */ /* 0x000fe2000f8e18ff */
[----:B------:R-:W-:Y:S01]  /*1870*/  LOP3.LUT R16, R16, UR16, RZ, 0x3c, !PT ;  /* 0x0000001010107c12 */ /* 0x000fe2000f8e3cff */
[----:B------:R-:W-:Y:S01]  /*1880*/  ULEA UR16, UR9, UR5, 0xe ;  /* 0x0000000509107291 */ /* 0x000fe2000f8e70ff */
[----:B------:R1:W-:Y:S01]  /*1890*/  @!P4 SYNCS.ARRIVE.TRANS64 RZ, [UR33], R5 ;  /* 0x00000005ffffc9a7 */ /* 0x0003e20008000021 */
[----:B------:R-:W-:Y:S01]  /*18a0*/  UIADD3 UR32, UPT, UPT, UR32, 0x10400, URZ ;  /* 0x0001040020207890 */ /* 0x000fe2000fffe0ff */
[----:B------:R-:W-:Y:S01]  /*18b0*/  SHF.L.U32 R4, R16, 0x1f, RZ ;  /* 0x0000001f10047819 */ /* 0x000fe200000006ff */
[----:B------:R-:W-:Y:S02]  /*18c0*/  USHF.L.U32 UR18, UR7, 0x6, URZ ;  /* 0x0000000607127899 */ /* 0x000fe400080006ff */
[----:B------:R-:W-:Y:S01]  /*18d0*/  UIADD3 UR16, UPT, UPT, UR16, 0x1c400, URZ ;  /* 0x0001c40010107890 */ /* 0x000fe2000fffe0ff */
[----:B------:R-:W-:Y:S01]  /*18e0*/  UMOV UR30, 0x0 ;  /* 0x00000000001e7882 */ /* 0x000fe20000000000 */
[----:B------:R-:W-:Y:S01]  /*18f0*/  UMOV UR31, 0x10000000 ;  /* 0x10000000001f7882 */ /* 0x000fe20000000000 */
[----:B------:R-:W-:Y:S01]  /*1900*/  UMOV UR17, UR33 ;  /* 0x0000002100117c82 */ /* 0x000fe20008000000 */
[----:B------:R-:W-:Y:S01]  /*1910*/  UMOV UR20, UR36 ;  /* 0x0000002400147c82 */ /* 0x000fe20008000000 */
[----:B------:R-:W-:Y:S01]  /*1920*/  UISETP.NE.AND UP0, UPT, UR8, URZ, UPT ;  /* 0x000000ff0800728c */ /* 0x000fe2000bf05270 */
[----:B------:R1:W2:Y:S01]  /*1930*/  SYNCS.PHASECHK.TRANS64.TRYWAIT P0, [UR13+0x30], R4 ;  /* 0x00003004ff0075a7 */ /* 0x0002a2000800110d */
[----:B------:R1:W-:Y:S02]  /*1940*/  UTMALDG.3D [UR32], [UR26], desc[UR30] ;  /* 0x00001e201a0075b4 */ /* 0x0003e40008011000 */
[----:B------:R1:W-:Y:S05]  /*1950*/  UTMALDG.3D [UR16], [UR24], desc[UR30] ;  /* 0x00001e10180075b4 */ /* 0x0003ea0008011000 */
[----:B------:R-:W-:Y:S05]  /*1960*/  BRA.U UP0, `(.L_x_23) ;  /* 0x0000000100207547 */ /* 0x000fea000b800000 */
[----:B------:R-:W-:Y:S01]  /*1970*/  ULEA UR8, UR9, UR5, 0xb ;  /* 0x0000000509087291 */ /* 0x000fe2000f8e58ff */
[----:B-1----:R-:W-:Y:S01]  /*1980*/  UMOV UR16, 0x0 ;  /* 0x0000000000107882 */ /* 0x002fe20000000000 */
[----:B------:R-:W-:Y:S02]  /*1990*/  UMOV UR17, 0x10000000 ;  /* 0x1000000000117882 */ /* 0x000fe40000000000 */
[----:B------:R-:W-:Y:S01]  /*19a0*/  UIADD3 UR8, UPT, UPT, UR8, 0x34400, URZ ;  /* 0x0003440008087890 */ /* 0x000fe2000fffe0ff */
[----:B------:R-:W-:Y:S01]  /*19b0*/  UMOV UR9, UR33 ;  /* 0x0000002100097c82 */ /* 0x000fe20008000000 */
[----:B------:R-:W-:-:S07]  /*19c0*/  UMOV UR13, UR36 ;  /* 0x00000024000d7c82 */ /* 0x000fce0008000000 */
[----:B------:R1:W-:Y:S02]  /*19d0*/  UTMALDG.4D [UR8], [UR22], desc[UR16] ;  /* 0x00001008160075b4 */ /* 0x0003e40008019000 */
[----:B-1----:R-:W-:-:S12]  /*19e0*/  UIADD3 UR12, UPT, UPT, UR12, 0x1, URZ ;  /* 0x000000010c0c7890 */ /* 0x002fd8000fffe0ff */
.L_x_23:
[----:B------:R-:W-:Y:S01]  /*19f0*/  UIADD3 UR7, UPT, UPT, UR7, 0x1, URZ ;  /* 0x0000000107077890 */ /* 0x000fe2000fffe0ff */
[----:B------:R-:W-:-:S03]  /*1a00*/  UMOV UR9, UR14 ;  /* 0x0000000e00097c82 */ /* 0x000fc60008000000 */
[----:B------:R-:W-:-:S09]  /*1a10*/  UISETP.NE.AND UP0, UPT, UR7, UR15, UPT ;  /* 0x0000000f0700728c */ /* 0x000fd2000bf05270 */
[----:B------:R-:W-:Y:S05]  /*1a20*/  BRA.U UP0, `(.L_x_24) ;  /* 0xfffffffd00507547 */ /* 0x000fea000b83ffff */
.L_x_20:
[----:B------:R-:W-:Y:S01]  /*1a30*/  LEA R8, R15, UR5, 0x3 ;  /* 0x000000050f087c11 */ /* 0x000fe2000f8e18ff */
[----:B------:R-:W-:Y:S01]  /*1a40*/  @!P1 SYNCS.ARRIVE.TRANS64.A1T0 RZ, [UR5+0xa8], RZ ;  /* 0x0000a8ffffff99a7 */ /* 0x000fe20008100005 */
[----:B-1----:R-:W-:Y:S01]  /*1a50*/  SHF.L.U32 R5, R14, 0x1f, RZ ;  /* 0x0000001f0e057819 */ /* 0x002fe200000006ff */
[----:B------:R-:W-:-:S03]  /*1a60*/  NOP ;  /* 0x0000000000007918 */ /* 0x000fc60000000000 */
[----:B--2-4-:R-:W1:Y:S01]  /*1a70*/  SYNCS.PHASECHK.TRANS64.TRYWAIT P0, [R8+URZ+0xb0], R5 ;  /* 0x0000b005080075a7 */ /* 0x014e6200080011ff */
[----:B------:R-:W-:Y:S01]  /*1a80*/  LEA R4, R15, UR5, 0x4 ;  /* 0x000000050f047c11 */ /* 0x000fe2000f8e20ff */
[----:B-1----:R-:W-:Y:S06]  /*1a90*/  @!P0 BRA `(.L_x_25) ;  /* 0x0000007c00508947 */ /* 0x002fec0003800000 */
.L_x_127:
[----:B-1----:R-:W1:Y:S01]  /*1aa0*/  LDS.128 R4, [R4+0x120] ;  /* 0x0001200004047984 */ /* 0x002e620000000c00 */
[----:B---3--:R-:W-:Y:S01]  /*1ab0*/  ISETP.GE.AND P0, PT, R2, 0x1, PT ;  /* 0x000000010200780c */ /* 0x008fe20003f06270 */
[----:B------:R-:W-:Y:S01]  /*1ac0*/  VIADD R8, R8, 0xc0 ;  /* 0x000000c008087836 */ /* 0x000fe20000000000 */
[----:B------:R-:W-:Y:S01]  /*1ad0*/  @!PT LDS RZ, [RZ] ;  /* 0x00000000fffff984 */ /* 0x000fe20000000800 */
[----:B------:R-:W-:Y:S01]  /*1ae0*/  @!PT LDS RZ, [RZ] ;  /* 0x00000000fffff984 */ /* 0x000fe20000000800 */
[----:B------:R-:W-:Y:S01]  /*1af0*/  @!PT LDS RZ, [RZ] ;  /* 0x00000000fffff984 */ /* 0x000fe20000000800 */
[----:B------:R-:W-:Y:S01]  /*1b00*/  @!PT LDS RZ, [RZ] ;  /* 0x00000000fffff984 */ /* 0x000fe20000000800 */
[----:B------:R2:W-:Y:S06]  /*1b10*/  MEMBAR.ALL.CTA ;  /* 0x0000000000007992 */ /* 0x0005ec0000008000 */
[----:B--2---:R-:W2:Y:S01]  /*1b20*/  FENCE.VIEW.ASYNC.S ;  /* 0x00000000000073c6 */ /* 0x004ea20000000000 */
[----:B------:R-:W-:-:S04]  /*1b30*/  PRMT R8, RZ, 0x654, R8 ;  /* 0x00000654ff087816 */ /* 0x000fc80000000008 */
[----:B--2---:R2:W-:Y:S01]  /*1b40*/  SYNCS.ARRIVE.TRANS64.RED.A1T0 RZ, [R8+URZ], RZ ;  /* 0x000000ff08ff79a7 */ /* 0x0045e200081004ff */
[----:B-1----:R-:W-:-:S13]  /*1b50*/  LOP3.LUT P2, RZ, R6, 0x1, RZ, 0xc0, !PT ;  /* 0x0000000106ff7812 */ /* 0x002fda000784c0ff */
[----:B------:R-:W-:Y:S01]  /*1b60*/  @P2 SHF.R.U32.HI R9, RZ, 0x10, R5 ;  /* 0x00000010ff092819 */ /* 0x000fe20000011605 */
[----:B------:R-:W-:Y:S01]  /*1b70*/  VOTEU.ANY UP0, P2 ;  /* 0x0000000000ff7886 */ /* 0x000fe20001000100 */
[----:B------:R-:W-:Y:S02]  /*1b80*/  @P2 MOV R11, R4 ;  /* 0x00000004000b2202 */ /* 0x000fe40000000f00 */
[----:B------:R-:W-:Y:S02]  /*1b90*/  @P2 R2UR.BROADCAST UR7, R9 ;  /* 0x00000000090722ca */ /* 0x000fe400008e0000 */
[----:B------:R-:W-:-:S11]  /*1ba0*/  @P2 LOP3.LUT R10, R5, 0xffff, RZ, 0xc0, !PT ;  /* 0x0000ffff050a2812 */ /* 0x000fd600078ec0ff */
[----:B------:R-:W-:Y:S01]  /*1bb0*/  @UP0 UMOV UR36, UR7 ;  /* 0x0000000700240c82 */ /* 0x000fe20008000000 */
[----:B--2---:R-:W-:Y:S05]  /*1bc0*/  @!P0 BRA `(.L_x_26) ;  /* 0x0000000000b88947 */ /* 0x004fea0003800000 */
[----:B------:R-:W1:Y:S01]  /*1bd0*/  LDC.64 R6, c[0x0][0xd18] ;  /* 0x00034600ff067b82 */ /* 0x000e620000000a00 */
[----:B------:R-:W-:-:S07]  /*1be0*/  ISETP.NE.AND P3, PT, R2, 0x1, PT ;  /* 0x000000010200780c */ /* 0x000fce0003f65270 */
[----:B------:R-:W2:Y:S08]  /*1bf0*/  LDC.64 R8, c[0x0][0xd10] ;  /* 0x00034400ff087b82 */ /* 0x000eb00000000a00 */
[----:B------:R-:W3:Y:S08]  /*1c00*/  LDC R17, c[0x0][0xd20] ;  /* 0x00034800ff117b82 */ /* 0x000ef00000000800 */
[----:B------:R-:W4:Y:S01]  /*1c10*/  LDC R18, c[0x0][0xd0c] ;  /* 0x00034300ff127b82 */ /* 0x000f220000000800 */
[----:B-1----:R-:W-:Y:S01]  /*1c20*/  IMAD.HI.U32 R22, R0, R7, RZ ;  /* 0x0000000700167227 */ /* 0x002fe200078e00ff */
[----:B------:R-:W-:-:S06]  /*1c30*/  ISETP.NE.AND P0, PT, R6, 0x1, PT ;  /* 0x000000010600780c */ /* 0x000fcc0003f05270 */
[----:B------:R-:W1:Y:S01]  /*1c40*/  LDC.64 R4, c[0x0][0xd28] ;  /* 0x00034a00ff047b82 */ /* 0x000e620000000a00 */
[----:B--2---:R-:W-:-:S04]  /*1c50*/  IMAD.HI.U32 R20, R3, R8, RZ ;  /* 0x0000000803147227 */ /* 0x004fc800078e00ff */
[----:B------:R-:W-:Y:S01]  /*1c60*/  IMAD.HI.U32 R24, R11, R8, RZ ;  /* 0x000000080b187227 */ /* 0x000fe200078e00ff */
[----:B------:R-:W-:Y:S02]  /*1c70*/  SHF.R.U32.HI R20, RZ, R9, R20 ;  /* 0x00000009ff147219 */ /* 0x000fe40000011614 */
[----:B---3--:R-:W-:Y:S01]  /*1c80*/  SHF.R.U32.HI R19, RZ, R17, R22 ;  /* 0x00000011ff137219 */ /* 0x008fe20000011616 */
[----:B------:R-:W-:Y:S01]  /*1c90*/  IMAD.HI.U32 R22, R10, R7, RZ ;  /* 0x000000070a167227 */ /* 0x000fe200078e00ff */
[----:B------:R-:W-:Y:S02]  /*1ca0*/  SHF.R.U32.HI R24, RZ, R9, R24 ;  /* 0x00000009ff187219 */ /* 0x000fe40000011618 */
[----:B------:R-:W-:Y:S02]  /*1cb0*/  SEL R19, R0, R19, !P0 ;  /* 0x0000001300137207 */ /* 0x000fe40004000000 */
[----:B------:R-:W-:Y:S02]  /*1cc0*/  SHF.R.U32.HI R17, RZ, R17, R22 ;  /* 0x00000011ff117219 */ /* 0x000fe40000011616 */
[----:B----4-:R-:W-:-:S02]  /*1cd0*/  ISETP.NE.AND P1, PT, R18, 0x1, PT ;  /* 0x000000011200780c */ /* 0x010fc40003f25270 */
[----:B------:R-:W-:Y:S02]  /*1ce0*/  SEL R17, R10, R17, !P0 ;  /* 0x000000110a117207 */ /* 0x000fe40004000000 */
[----:B------:R-:W-:Y:S02]  /*1cf0*/  SEL R21, R3, R20, !P1 ;  /* 0x0000001403157207 */ /* 0x000fe40004800000 */
[----:B------:R-:W-:Y:S01]  /*1d00*/  SEL R7, R11, R24, !P1 ;  /* 0x000000180b077207 */ /* 0x000fe20004800000 */
[----:B-1----:R-:W-:Y:S01]  /*1d10*/  IMAD.HI.U32 R20, R19, R4, RZ ;  /* 0x0000000413147227 */ /* 0x002fe200078e00ff */
[----:B------:R-:W-:-:S03]  /*1d20*/  IADD3 R9, PT, PT, -R17, RZ, RZ ;  /* 0x000000ff11097210 */ /* 0x000fc60007ffe1ff */
[----:B------:R-:W-:Y:S01]  /*1d30*/  IMAD.HI.U32 R8, R21, R4, RZ ;  /* 0x0000000415087227 */ /* 0x000fe200078e00ff */
[----:B------:R-:W-:-:S03]  /*1d40*/  @P3 SHF.R.U32.HI R19, RZ, R5, R20 ;  /* 0x00000005ff133219 */ /* 0x000fc60000011614 */
[----:B------:R-:W-:Y:S01]  /*1d50*/  IMAD R9, R6, R9, R10 ;  /* 0x0000000906097224 */ /* 0x000fe200078e020a */
        /* <DEDUP_REMOVED lines=12> */
[----:B------:R-:W-:-:S05]  /*1e20*/  @!P0 SEL R5, R7, R20, !P3 ;  /* 0x0000001407058207 */ /* 0x000fca0005800000 */
[--C-:B------:R-:W-:Y:S02]  /*1e30*/  @!P0 IMAD.IADD R8, R8, 0x1, -R5.reuse ;  /* 0x0000000108088824 */ /* 0x100fe400078e0a05 */
[----:B------:R-:W-:Y:S01]  /*1e40*/  @!P0 IMAD R5, R4, R21, R5 ;  /* 0x0000001504058224 */ /* 0x000fe200078e0205 */
[----:B------:R-:W-:Y:S01]  /*1e50*/  IADD3 R4, PT, PT, -R7, RZ, RZ ;  /* 0x000000ff07047210 */ /* 0x000fe20007ffe1ff */
[----:B------:R-:W-:Y:S02]  /*1e60*/  @!P0 IMAD R17, R2, R8, R7 ;  /* 0x0000000802118224 */ /* 0x000fe400078e0207 */
[----:B------:R-:W-:Y:S02]  /*1e70*/  @!P0 IMAD.MOV.U32 R7, RZ, RZ, R5 ;  /* 0x000000ffff078224 */ /* 0x000fe400078e0005 */
[----:B------:R-:W-:Y:S02]  /*1e80*/  IMAD R4, R18, R4, R11 ;  /* 0x0000000412047224 */ /* 0x000fe400078e020b */
[----:B------:R-:W-:-:S02]  /*1e90*/  IMAD R10, R17, R6, R9 ;  /* 0x00000006110a7224 */ /* 0x000fc400078e0209 */
[----:B------:R-:W-:Y:S02]  /*1ea0*/  IMAD R11, R7, R18, R4 ;  /* 0x00000012070b7224 */ /* 0x000fe400078e0204 */
.L_x_26:
[----:B------:R-:W1:Y:S02]  /*1eb0*/  LDCU UR7, c[0x0][0xd30] ;  /* 0x0001a600ff0777ac */ /* 0x000e640008000800 */
[----:B-1----:R-:W-:-:S09]  /*1ec0*/  UISETP.NE.AND UP0, UPT, UR7, 0x1, UPT ;  /* 0x000000010700788c */ /* 0x002fd2000bf05270 */
[----:B------:R-:W-:Y:S05]  /*1ed0*/  BRA.U UP0, `(.L_x_27) ;  /* 0x0000000100407547 */ /* 0x000fea000b800000 */
[----:B------:R-:W1:Y:S08]  /*1ee0*/  LDC.64 R6, c[0x0][0xd10] ;  /* 0x00034400ff067b82 */ /* 0x000e700000000a00 */
[----:B------:R-:W2:Y:S08]  /*1ef0*/  LDC.64 R4, c[0x0][0xd18] ;  /* 0x00034600ff047b82 */ /* 0x000eb00000000a00 */
[----:B------:R-:W3:Y:S08]  /*1f00*/  LDC R8, c[0x0][0xd20] ;  /* 0x00034800ff087b82 */ /* 0x000ef00000000800 */
[----:B------:R-:W4:Y:S01]  /*1f10*/  LDC R18, c[0x0][0xd0c] ;  /* 0x00034300ff127b82 */ /* 0x000f220000000800 */
[----:B-1----:R-:W-:-:S05]  /*1f20*/  IMAD.HI.U32 R6, R11, R6, RZ ;  /* 0x000000060b067227 */ /* 0x002fca00078e00ff */
[----:B------:R-:W-:Y:S01]  /*1f30*/  SHF.R.U32.HI R6, RZ, R7, R6 ;  /* 0x00000007ff067219 */ /* 0x000fe20000011606 */
[----:B--2---:R-:W-:Y:S01]  /*1f40*/  IMAD.HI.U32 R5, R10, R5, RZ ;  /* 0x000000050a057227 */ /* 0x004fe200078e00ff */
[----:B------:R-:W-:-:S04]  /*1f50*/  ISETP.NE.AND P0, PT, R4, 0x1, PT ;  /* 0x000000010400780c */ /* 0x000fc80003f05270 */
[----:B---3--:R-:W-:-:S04]  /*1f60*/  SHF.R.U32.HI R5, RZ, R8, R5 ;  /* 0x00000008ff057219 */ /* 0x008fc80000011605 */
[----:B------:R-:W-:Y:S02]  /*1f70*/  SEL R5, R10, R5, !P0 ;  /* 0x000000050a057207 */ /* 0x000fe40004000000 */
[----:B----4-:R-:W-:-:S04]  /*1f80*/  ISETP.NE.AND P1, PT, R18, 0x1, PT ;  /* 0x000000011200780c */ /* 0x010fc80003f25270 */
[----:B------:R-:W-:-:S05]  /*1f90*/  SEL R6, R11, R6, !P1 ;  /* 0x000000060b067207 */ /* 0x000fca0004800000 */
[----:B------:R-:W-:Y:S02]  /*1fa0*/  IMAD.IADD R7, R5, 0x1, -R6 ;  /* 0x0000000105077824 */ /* 0x000fe400078e0a06 */
[----:B------:R-:W-:Y:S02]  /*1fb0*/  IMAD.IADD R5, R6, 0x1, -R5 ;  /* 0x0000000106057824 */ /* 0x000fe400078e0a05 */
[----:B------:R-:W-:Y:S02]  /*1fc0*/  IMAD R11, R7, R18, R11 ;  /* 0x00000012070b7224 */ /* 0x000fe400078e020b */
[----:B------:R-:W-:-:S07]  /*1fd0*/  IMAD R10, R5, R4, R10 ;  /* 0x00000004050a7224 */ /* 0x000fce00078e020a */
.L_x_27:
[----:B------:R-:W-:Y:S01]  /*1fe0*/  VIADD R15, R15, 0x1 ;  /* 0x000000010f0f7836 */ /* 0x000fe20000000000 */
[----:B------:R-:W-:Y:S01]  /*1ff0*/  PLOP3.LUT P1, PT, PT, PT, PT, 0x80, 0x8 ;  /* 0x000000000008781c */ /* 0x000fe20003f2f070 */
[----:B------:R-:W-:Y:S02]  /*2000*/  IMAD.IADD R4, R11, 0x1, R88 ;  /* 0x000000010b047824 */ /* 0x000fe400078e0258 */
[----:B------:R-:W-:Y:S01]  /*2010*/  IMAD.IADD R24, R10, 0x1, R81 ;  /* 0x000000010a187824 */ /* 0x000fe200078e0251 */
[C---:B------:R-:W-:Y:S02]  /*2020*/  ISETP.NE.AND P0, PT, R15.reuse, 0x2, PT ;  /* 0x000000020f00780c */ /* 0x040fe40003f05270 */
[----:B------:R-:W-:Y:S02]  /*2030*/  R2UR UR11, R4 ;  /* 0x00000000040b72ca */ /* 0x000fe400000e0000 */
[----:B------:R-:W-:Y:S02]  /*2040*/  SEL R5, RZ, 0x1, P0 ;  /* 0x00000001ff057807 */ /* 0x000fe40000000000 */
[----:B------:R-:W-:-:S02]  /*2050*/  SEL R15, R15, RZ, P0 ;  /* 0x000000ff0f0f7207 */ /* 0x000fc40000000000 */
[----:B------:R-:W-:Y:S01]  /*2060*/  LOP3.LUT R14, R14, R5, RZ, 0x3c, !PT ;  /* 0x000000050e0e7212 */ /* 0x000fe200078e3cff */
[----:B------:R-:W-:Y:S08]  /*2070*/  @P2 BRA `(.L_x_28) ;  /* 0xfffffff4002c2947 */ /* 0x000ff0000383ffff */
[----:B------:R-:W-:Y:S01]  /*2080*/  UIADD3 UR5, UPT, UPT, UR5, 0x30, URZ ;  /* 0x0000003005057890 */ /* 0x000fe2000fffe0ff */
[----:B------:R-:W-:-:S03]  /*2090*/  SHF.L.U32 R3, R16, 0x1f, RZ ;  /* 0x0000001f10037819 */ /* 0x000fc600000006ff */
[----:B------:R-:W-:-:S09]  /*20a0*/  ULEA UR4, UR14, UR5, 0x3 ;  /* 0x000000050e047291 */ /* 0x000fd2000f8e18ff */
[----:B------:R-:W1:Y:S02]  /*20b0*/  SYNCS.PHASECHK.TRANS64.TRYWAIT P0, [UR4], R3 ;  /* 0x00000003ff0075a7 */ /* 0x000e640008001104 */
[----:B-1----:R-:W-:Y:S05]  /*20c0*/  @!P0 BRA `(.L_x_29) ;  /* 0x0000007400d88947 */ /* 0x002fea0003800000 */
.L_x_129:
[----:B------:R-:W-:-:S04]  /*20d0*/  UIADD3 UR6, UPT, UPT, UR14, 0x1, URZ ;  /* 0x000000010e067890 */ /* 0x000fc8000fffe0ff */
[----:B------:R-:W-:-:S04]  /*20e0*/  UISETP.NE.AND UP0, UPT, UR6, 0x6, UPT ;  /* 0x000000060600788c */ /* 0x000fc8000bf05270 */
[----:B------:R-:W-:Y:S02]  /*20f0*/  USEL UR7, URZ, 0x1, UP0 ;  /* 0x00000001ff077887 */ /* 0x000fe40008000000 */
[----:B------:R-:W-:-:S04]  /*2100*/  USEL UR6, UR6, URZ, UP0 ;  /* 0x000000ff06067287 */ /* 0x000fc80008000000 */
[----:B------:R-:W-:Y:S01]  /*2110*/  ULEA UR4, UR6, UR5, 0x3 ;  /* 0x0000000506047291 */ /* 0x000fe2000f8e18ff */
[----:B------:R-:W-:-:S04]  /*2120*/  LOP3.LUT R2, R16, UR7, RZ, 0x3c, !PT ;  /* 0x0000000710027c12 */ /* 0x000fc8000f8e3cff */
[----:B-1----:R-:W-:-:S04]  /*2130*/  SHF.L.U32 R3, R2, 0x1f, RZ ;  /* 0x0000001f02037819 */ /* 0x002fc800000006ff */
[----:B------:R-:W1:Y:S02]  /*2140*/  SYNCS.PHASECHK.TRANS64.TRYWAIT P0, [UR4], R3 ;  /* 0x00000003ff0075a7 */ /* 0x000e640008001104 */
[----:B-1----:R-:W-:Y:S05]  /*2150*/  @!P0 BRA `(.L_x_30) ;  /* 0x0000007400cc8947 */ /* 0x002fea0003800000 */
.L_x_131:
        /* <DEDUP_REMOVED lines=9> */
.L_x_133:
        /* <DEDUP_REMOVED lines=9> */
.L_x_135:
        /* <DEDUP_REMOVED lines=9> */
.L_x_137:
[----:B------:R-:W-:-:S04]  /*2310*/  UIADD3 UR6, UPT, UPT, UR6, 0x1, URZ ;  /* 0x0000000106067890 */ /* 0x000fc8000fffe0ff */
[----:B------:R-:W-:-:S04]  /*2320*/  UISETP.NE.AND UP0, UPT, UR6, 0x6, UPT ;  /* 0x000000060600788c */ /* 0x000fc8000bf05270 */
[----:B------:R-:W-:Y:S02]  /*2330*/  USEL UR4, URZ, 0x1, UP0 ;  /* 0x00000001ff047887 */ /* 0x000fe40008000000 */
[----:B------:R-:W-:-:S04]  /*2340*/  USEL UR6, UR6, URZ, UP0 ;  /* 0x000000ff06067287 */ /* 0x000fc80008000000 */
[----:B------:R-:W-:Y:S01]  /*2350*/  ULEA UR6, UR6, UR5, 0x3 ;  /* 0x0000000506067291 */ /* 0x000fe2000f8e18ff */
[----:B-1----:R-:W-:-:S04]  /*2360*/  LOP3.LUT R3, R2, UR4, RZ, 0x3c, !PT ;  /* 0x0000000402037c12 */ /* 0x002fc8000f8e3cff */
[----:B------:R-:W-:Y:S01]  /*2370*/  SHF.L.U32 R3, R3, 0x1f, RZ ;  /* 0x0000001f03037819 */ /* 0x000fe200000006ff */
[----:B------:R-:W-:-:S07]  /*2380*/  IMAD.U32 R0, RZ, RZ, UR6 ;  /* 0x00000006ff007e24 */ /* 0x000fce000f8e00ff */
.L_x_34:
[----:B-1----:R1:W2:Y:S02]  /*2390*/  SYNCS.PHASECHK.TRANS64.TRYWAIT P0, [R0+URZ], R3 ;  /* 0x00000003000075a7 */ /* 0x0022a400080011ff */
[----:B--2---:R-:W-:Y:S05]  /*23a0*/  @!P0 NANOSLEEP.SYNCS 0x989680 ;  /* 0x009896800000895d */ /* 0x004fea0003900000 */
[----:B------:R-:W2:Y:S02]  /*23b0*/  @!P0 SYNCS.PHASECHK.TRANS64 P0, [R0+URZ], R3 ;  /* 0x00000003000085a7 */ /* 0x000ea400080010ff */
[----:B--2---:R-:W-:Y:S05]  /*23c0*/  @P0 EXIT ;  /* 0x000000000000094d */ /* 0x004fea0003800000 */
[----:B------:R-:W-:Y:S05]  /*23d0*/  BRA `(.L_x_34) ;  /* 0xfffffffc00ec7947 */ /* 0x000fea000383ffff */
.L_x_17:
[----:B------:R-:W-:-:S04]  /*23e0*/  UISETP.NE.AND UP1, UPT, UR37, URZ, UPT ;  /* 0x000000ff2500728c */ /* 0x000fc8000bf25270 */
[----:B------:R-:W-:-:S09]  /*23f0*/  UISETP.NE.OR UP1, UPT, UR8, 0x1, UP1 ;  /* 0x000000010800788c */ /* 0x000fd20008f25670 */
[----:B------:R-:W-:Y:S05]  /*2400*/  BRA.U UP1, `(.L_x_35) ;  /* 0x0000000501487547 */ /* 0x000fea000b800000 */
[----:B------:R-:W-:Y:S01]  /*2410*/  ISETP.NE.AND P2, PT, R0, RZ, PT ;  /* 0x000000ff0000720c */ /* 0x000fe20003f45270 */
[----:B------:R-:W-:Y:S01]  /*2420*/  IMAD.MOV.U32 R12, RZ, RZ, 0x1 ;  /* 0x00000001ff0c7424 */ /* 0x000fe200078e00ff */
[----:B------:R-:W-:Y:S02]  /*2430*/  CS2R R10, SRZ ;  /* 0x00000000000a7805 */ /* 0x000fe4000001ff00 */
[----:B------:R-:W-:Y:S01]  /*2440*/  CS2R R8, SRZ ;  /* 0x0000000000087805 */ /* 0x000fe2000001ff00 */
[----:B------:R-:W-:Y:S01]  /*2450*/  UMOV UR4, 0x400 ;  /* 0x0000040000047882 */ /* 0x000fe20000000000 */
[----:B------:R-:W-:Y:S01]  /*2460*/  UMOV UR6, URZ ;  /* 0x000000ff00067c82 */ /* 0x000fe20008000000 */
[----:B------:R-:W-:-:S12]  /*2470*/  ULEA UR37, UR37, UR4, 0x18 ;  /* 0x0000000425257291 */ /* 0x000fd8000f8ec0ff */
.L_x_39:
[----:B---3--:R-:W-:Y:S02]  /*2480*/  LEA R2, R8, UR37, 0x3 ;  /* 0x0000002508027c11 */ /* 0x008fe4000f8e18ff */
[----:B------:R-:W-:-:S03]  /*2490*/  SHF.L.U32 R5, R9, 0x1f, RZ ;  /* 0x0000001f09057819 */ /* 0x000fc600000006ff */
[----:B------:R-:W-:Y:S01]  /*24a0*/  VIADD R4, R2, 0x100 ;  /* 0x0000010002047836 */ /* 0x000fe20000000000 */
[----:B------:R-:W1:Y:S02]  /*24b0*/  SYNCS.PHASECHK.TRANS64.TRYWAIT P0, [R2+URZ+0xf0], R5 ;  /* 0x0000f005020075a7 */ /* 0x000e6400080011ff */
[----:B-1----:R-:W-:Y:S05]  /*24c0*/  @!P0 BRA `(.L_x_36) ;  /* 0x0000007400508947 */ /* 0x002fea0003800000 */
.L_x_138:
[----:B------:R-:W-:Y:S01]  /*24d0*/  ULEA UR5, UR6, UR37, 0x3 ;  /* 0x0000002506057291 */ /* 0x000fe2000f8e18ff */
[----:B------:R-:W-:Y:S02]  /*24e0*/  PRMT R4, RZ, 0x654, R4 ;  /* 0x00000654ff047816 */ /* 0x000fe40000000004 */
[----:B-1----:R-:W-:Y:S01]  /*24f0*/  SHF.L.U32 R5, R12, 0x1f, RZ ;  /* 0x0000001f0c057819 */ /* 0x002fe200000006ff */
[----:B------:R-:W-:Y:S01]  /*2500*/  UIADD3 UR4, UPT, UPT, UR5, 0xb0, URZ ;  /* 0x000000b005047890 */ /* 0x000fe2000fffe0ff */
[----:B------:R1:W-:Y:S05]  /*2510*/  SYNCS.ARRIVE.TRANS64.RED.A1T0 RZ, [R4+URZ], RZ ;  /* 0x000000ff04ff79a7 */ /* 0x0003ea00081004ff */
[----:B------:R-:W-:Y:S01]  /*2520*/  IMAD.U32 R7, RZ, RZ, UR4 ;  /* 0x00000004ff077e24 */ /* 0x000fe2000f8e00ff */
[----:B------:R-:W2:Y:S04]  /*2530*/  SYNCS.PHASECHK.TRANS64.TRYWAIT P0, [UR5+0xc0], R5 ;  /* 0x0000c005ff0075a7 */ /* 0x000ea80008001105 */
[----:B------:R-:W-:Y:S01]  /*2540*/  PRMT R6, R0, 0x654, R7 ;  /* 0x0000065400067816 */ /* 0x000fe20000000007 */
[----:B-1----:R-:W-:Y:S01]  /*2550*/  @!P2 IMAD.MOV.U32 R4, RZ, RZ, 0x10 ;  /* 0x00000010ff04a424 */ /* 0x002fe200078e00ff */
[----:B--2---:R-:W-:Y:S06]  /*2560*/  @!P0 BRA `(.L_x_37) ;  /* 0x00000074003c8947 */ /* 0x004fec0003800000 */
.L_x_140:
[----:B------:R-:W-:Y:S01]  /*2570*/  ULEA UR4, UR6, UR37, 0x4 ;  /* 0x0000002506047291 */ /* 0x000fe2000f8e20ff */
[----:B------:R-:W-:Y:S01]  /*2580*/  SEL R3, R6, R3, !P2 ;  /* 0x0000000306037207 */ /* 0x000fe20005000000 */
[----:B------:R-:W-:Y:S01]  /*2590*/  UIADD3 UR5, UPT, UPT, UR5, 0xb0, URZ ;  /* 0x000000b005057890 */ /* 0x000fe2000fffe0ff */
[----:B-1----:R-:W-:Y:S01]  /*25a0*/  LEA R2, R11, UR37, 0x3 ;  /* 0x000000250b027c11 */ /* 0x002fe2000f8e18ff */
[----:B------:R-:W-:Y:S01]  /*25b0*/  UIADD3 UR4, UPT, UPT, UR4, 0x120, URZ ;  /* 0x0000012004047890 */ /* 0x000fe2000fffe0ff */
[----:B------:R-:W-:Y:S01]  /*25c0*/  SHF.L.U32 R5, R10, 0x1f, RZ ;  /* 0x0000001f0a057819 */ /* 0x000fe200000006ff */
[----:B------:R1:W-:Y:S01]  /*25d0*/  @!P2 SYNCS.ARRIVE.TRANS64.RED RZ, [R3+URZ], R4 ;  /* 0x0000000403ffa9a7 */ /* 0x0003e200080004ff */
[----:B------:R-:W-:Y:S01]  /*25e0*/  UIADD3 UR6, UPT, UPT, UR6, 0x1, URZ ;  /* 0x0000000106067890 */ /* 0x000fe2000fffe0ff */
[----:B------:R-:W-:-:S03]  /*25f0*/  VIADD R8, R8, 0x1 ;  /* 0x0000000108087836 */ /* 0x000fc60000000000 */
[----:B------:R-:W-:Y:S02]  /*2600*/  UISETP.NE.AND UP0, UPT, UR6, 0x2, UPT ;  /* 0x000000020600788c */ /* 0x000fe4000bf05270 */
[----:B------:R-:W-:Y:S06]  /*2610*/  UGETNEXTWORKID.BROADCAST [UR4], [UR5] ;  /* 0x00000000040073ca */ /* 0x000fec0008000100 */
[----:B------:R-:W-:Y:S01]  /*2620*/  USEL UR4, URZ, 0x1, UP0 ;  /* 0x00000001ff047887 */ /* 0x000fe20008000000 */
[----:B------:R-:W-:Y:S01]  /*2630*/  ISETP.NE.AND P0, PT, R8, 0x2, PT ;  /* 0x000000020800780c */ /* 0x000fe20003f05270 */
[----:B------:R-:W-:Y:S01]  /*2640*/  USEL UR6, UR6, URZ, UP0 ;  /* 0x000000ff06067287 */ /* 0x000fe20008000000 */
[----:B------:R-:W2:Y:S03]  /*2650*/  SYNCS.PHASECHK.TRANS64.TRYWAIT P1, [R2+URZ+0xb0], R5 ;  /* 0x0000b005020075a7 */ /* 0x000ea600080211ff */
[----:B------:R-:W-:Y:S01]  /*2660*/  LOP3.LUT R12, R12, UR4, RZ, 0x3c, !PT ;  /* 0x000000040c0c7c12 */ /* 0x000fe2000f8e3cff */
[----:B-12---:R-:W-:Y:S07]  /*2670*/  @!P1 BRA `(.L_x_38) ;  /* 0x0000007400109947 */ /* 0x006fee0003800000 */
.L_x_141:
[C---:B------:R-:W-:Y:S01]  /*2680*/  LEA R4, R11.reuse, UR37, 0x4 ;  /* 0x000000250b047c11 */ /* 0x040fe2000f8e20ff */
[----:B-1----:R-:W-:Y:S01]  /*2690*/  VIADD R2, R2, 0xc0 ;  /* 0x000000c002027836 */ /* 0x002fe20000000000 */
[----:B------:R-:W-:Y:S01]  /*26a0*/  SEL R8, R8, RZ, P0 ;  /* 0x000000ff08087207 */ /* 0x000fe20000000000 */
[----:B------:R-:W-:-:S03]  /*26b0*/  VIADD R11, R11, 0x1 ;  /* 0x000000010b0b7836 */ /* 0x000fc60000000000 */
[----:B------:R-:W1:Y:S01]  /*26c0*/  LDS.128 R4, [R4+0x120] ;  /* 0x0001200004047984 */ /* 0x000e620000000c00 */
[----:B------:R-:W-:Y:S02]  /*26d0*/  PRMT R2, RZ, 0x654, R2 ;  /* 0x00000654ff027816 */ /* 0x000fe40000000002 */
[C---:B------:R-:W-:Y:S01]  /*26e0*/  ISETP.NE.AND P1, PT, R11.reuse, 0x2, PT ;  /* 0x000000020b00780c */ /* 0x040fe20003f25270 */
[----:B------:R-:W-:Y:S01]  /*26f0*/  @!PT LDS RZ, [RZ] ;  /* 0x00000000fffff984 */ /* 0x000fe20000000800 */
[----:B------:R-:W-:Y:S01]  /*2700*/  @!PT LDS RZ, [RZ] ;  /* 0x00000000fffff984 */ /* 0x000fe20000000800 */
[----:B------:R-:W-:Y:S01]  /*2710*/  @!PT LDS RZ, [RZ] ;  /* 0x00000000fffff984 */ /* 0x000fe20000000800 */
[----:B------:R-:W-:Y:S01]  /*2720*/  @!PT LDS RZ, [RZ] ;  /* 0x00000000fffff984 */ /* 0x000fe20000000800 */
[----:B------:R2:W-:Y:S06]  /*2730*/  MEMBAR.ALL.CTA ;  /* 0x0000000000007992 */ /* 0x0005ec0000008000 */
[----:B--2---:R-:W2:Y:S01]  /*2740*/  FENCE.VIEW.ASYNC.S ;  /* 0x00000000000073c6 */ /* 0x004ea20000000000 */
[----:B------:R-:W-:Y:S01]  /*2750*/  SEL R11, R11, RZ, P1 ;  /* 0x000000ff0b0b7207 */ /* 0x000fe20000800000 */
[----:B--2---:R2:W-:Y:S01]  /*2760*/  SYNCS.ARRIVE.TRANS64.RED.A1T0 RZ, [R2+URZ], RZ ;  /* 0x000000ff02ff79a7 */ /* 0x0045e200081004ff */
[----:B-1----:R-:W-:-:S02]  /*2770*/  LOP3.LUT P3, RZ, R6, 0x1, RZ, 0xc0, !PT ;  /* 0x0000000106ff7812 */ /* 0x002fc4000786c0ff */
[----:B------:R-:W-:-:S04]  /*2780*/  SEL R5, RZ, 0x1, P1 ;  /* 0x00000001ff057807 */ /* 0x000fc80000800000 */
[----:B------:R-:W-:Y:S02]  /*2790*/  LOP3.LUT R10, R10, R5, RZ, 0x3c, !PT ;  /* 0x000000050a0a7212 */ /* 0x000fe400078e3cff */
[----:B--2---:R-:W-:-:S04]  /*27a0*/  SEL R2, RZ, 0x1, P0 ;  /* 0x00000001ff027807 */ /* 0x004fc80000000000 */
[----:B------:R-:W-:Y:S01]  /*27b0*/  LOP3.LUT R9, R9, R2, RZ, 0x3c, !PT ;  /* 0x0000000209097212 */ /* 0x000fe200078e3cff */
[----:B------:R-:W-:Y:S06]  /*27c0*/  @P3 BRA `(.L_x_39) ;  /* 0xfffffffc002c3947 */ /* 0x000fec000383ffff */
[----:B------:R-:W-:Y:S01]  /*27d0*/  ULEA UR5, UR6, UR37, 0x3 ;  /* 0x0000002506057291 */ /* 0x000fe2000f8e18ff */
[----:B------:R-:W-:-:S08]  /*27e0*/  SHF.L.U32 R3, R12, 0x1f, RZ ;  /* 0x0000001f0c037819 */ /* 0x000fd000000006ff */
[----:B------:R-:W1:Y:S02]  /*27f0*/  SYNCS.PHASECHK.TRANS64 P0, [UR5+0xc0], R3 ;  /* 0x0000c003ff0075a7 */ /* 0x000e640008001005 */
[----:B-1----:R-:W-:Y:S05]  /*2800*/  @P0 BRA `(.L_x_40) ;  /* 0x0000000000080947 */ /* 0x002fea0003800000 */
[----:B------:R-:W1:Y:S02]  /*2810*/  SYNCS.PHASECHK.TRANS64.TRYWAIT P0, [UR5+0xc0], R3 ;  /* 0x0000c003ff0075a7 */ /* 0x000e640008001105 */
[----:B-1----:R-:W-:Y:S05]  /*2820*/  @!P0 BRA `(.L_x_41) ;  /* 0x0000007000b88947 */ /* 0x002fea0003800000 */
.L_x_40:
[----:B------:R-:W-:-:S04]  /*2830*/  UIADD3 UR4, UPT, UPT, UR6, 0x1, URZ ;  /* 0x0000000106047890 */ /* 0x000fc8000fffe0ff */
[----:B------:R-:W-:-:S04]  /*2840*/  UISETP.NE.AND UP0, UPT, UR4, 0x2, UPT ;  /* 0x000000020400788c */ /* 0x000fc8000bf05270 */
[----:B------:R-:W-:Y:S02]  /*2850*/  USEL UR7, URZ, 0x1, UP0 ;  /* 0x00000001ff077887 */ /* 0x000fe40008000000 */
[----:B------:R-:W-:-:S04]  /*2860*/  USEL UR4, UR4, URZ, UP0 ;  /* 0x000000ff04047287 */ /* 0x000fc80008000000 */
[----:B------:R-:W-:Y:S01]  /*2870*/  ULEA UR4, UR4, UR37, 0x3 ;  /* 0x0000002504047291 */ /* 0x000fe2000f8e18ff */
[----:B-1----:R-:W-:-:S04]  /*2880*/  LOP3.LUT R3, R12, UR7, RZ, 0x3c, !PT ;  /* 0x000000070c037c12 */ /* 0x002fc8000f8e3cff */
[----:B------:R-:W-:-:S04]  /*2890*/  SHF.L.U32 R0, R3, 0x1f, RZ ;  /* 0x0000001f03007819 */ /* 0x000fc800000006ff */
[----:B------:R-:W1:Y:S02]  /*28a0*/  SYNCS.PHASECHK.TRANS64 P0, [UR4+0xc0], R0 ;  /* 0x0000c000ff0075a7 */ /* 0x000e640008001004 */
[----:B-1----:R-:W-:Y:S05]  /*28b0*/  @P0 EXIT ;  /* 0x000000000000094d */ /* 0x002fea0003800000 */
[----:B------:R-:W-:Y:S02]  /*28c0*/  SHF.L.U32 R3, R3, 0x1f, RZ ;  /* 0x0000001f03037819 */ /* 0x000fe400000006ff */
[----:B------:R-:W-:-:S07]  /*28d0*/  MOV R0, UR4 ;  /* 0x0000000400007c02 */ /* 0x000fce0008000f00 */
.L_x_42:
[----:B-1----:R1:W2:Y:S02]  /*28e0*/  SYNCS.PHASECHK.TRANS64.TRYWAIT P0, [R0+URZ+0xc0], R3 ;  /* 0x0000c003000075a7 */ /* 0x0022a400080011ff */
[----:B--2---:R-:W-:Y:S05]  /*28f0*/  @!P0 NANOSLEEP.SYNCS 0x989680 ;  /* 0x009896800000895d */ /* 0x004fea0003900000 */
[----:B------:R-:W2:Y:S02]  /*2900*/  @!P0 SYNCS.PHASECHK.TRANS64 P0, [R0+URZ+0xc0], R3 ;  /* 0x0000c003000085a7 */ /* 0x000ea400080010ff */
[----:B--2---:R-:W-:Y:S05]  /*2910*/  @P0 EXIT ;  /* 0x000000000000094d */ /* 0x004fea0003800000 */
[----:B------:R-:W-:Y:S05]  /*2920*/  BRA `(.L_x_42) ;  /* 0xfffffffc00ec7947 */ /* 0x000fea000383ffff */
.L_x_35:
[----:B------:R-:W-:-:S09]  /*2930*/  UISETP.NE.AND UP1, UPT, UR8, URZ, UPT ;  /* 0x000000ff0800728c */ /* 0x000fd2000bf25270 */
[----:B------:R-:W-:Y:S05]  /*2940*/  BRA.U UP1, `(.L_x_43) ;  /* 0x0000000d01a47547 */ /* 0x000fea000b800000 */
[----:B------:R-:W-:Y:S01]  /*2950*/  UMOV UR4, 0x40 ;  /* 0x0000004000047882 */ /* 0x000fe20000000000 */
[----:B------:R-:W-:Y:S01]  /*2960*/  NOP ;  /* 0x0000000000007918 */ /* 0x000fe20000000000 */
[----:B------:R-:W-:Y:S01]  /*2970*/  ULEA UR4, UR37, UR4, 0x18 ;  /* 0x0000000425047291 */ /* 0x000fe2000f8ec0ff */
[----:B------:R-:W-:Y:S02]  /*2980*/  UMOV UR5, 0x400 ;  /* 0x0000040000057882 */ /* 0x000fe40000000000 */
[----:B------:R-:W-:-:S06]  /*2990*/  ULEA UR37, UR37, UR5, 0x18 ;  /* 0x0000000525257291 */ /* 0x000fcc000f8ec0ff */
[----:B------:R-:W1:Y:S02]  /*29a0*/  LDS.U8 R0, [UR4+0x1c] ;  /* 0x00001c04ff007984 */ /* 0x000e640008000000 */
[----:B-1----:R-:W-:-:S13]  /*29b0*/  ISETP.NE.AND P0, PT, R0, RZ, PT ;  /* 0x000000ff0000720c */ /* 0x002fda0003f05270 */
[----:B------:R-:W-:Y:S05]  /*29c0*/  @P0 BRA `(.L_x_44) ;  /* 0x0000000000580947 */ /* 0x000fea0003800000 */
[----:B------:R-:W-:-:S13]  /*29d0*/  ELECT P0, URZ, PT ;  /* 0x0000000000ff782f */ /* 0x000fda0003800000 */
[----:B------:R-:W-:Y:S05]  /*29e0*/  @!P0 BRA `(.L_x_45) ;  /* 0x0000000000608947 */ /* 0x000fea0003800000 */
[----:B------:R-:W-:Y:S01]  /*29f0*/  UMOV UR5, 0x10 ;  /* 0x0000001000057882 */ /* 0x000fe20000000000 */
[----:B------:R-:W-:Y:S01]  /*2a00*/  HFMA2 R0, -RZ, RZ, 0, 5.9604644775390625e-08 ;  /* 0x00000001ff007431 */ /* 0x000fe200000001ff */
[----:B---3--:R-:W-:-:S03]  /*2a10*/  MOV R2, 0xffff ;  /* 0x0000ffff00027802 */ /* 0x008fc60000000f00 */
[----:B------:R-:W-:Y:S04]  /*2a20*/  DEPBAR.LE SB1, 0x36 ;  /* 0x00009d800000791a */ /* 0x000fe80000000000 */
[----:B------:R-:W1:Y:S02]  /*2a30*/  UTCATOMSWS.FIND_AND_SET.ALIGN UP0, UR5, UR5 ;  /* 0x00000005000575e3 */ /* 0x000e640008000800 */
[----:B-1----:R-:W-:Y:S01]  /*2a40*/  MOV R3, UR5 ;  /* 0x0000000500037c02 */ /* 0x002fe20008000f00 */
[----:B------:R-:W-:Y:S06]  /*2a50*/  BRA.U UP0, `(.L_x_46) ;  /* 0x0000000100187547 */ /* 0x000fec000b800000 */
.L_x_47:
[----:B------:R-:W-:Y:S05]  /*2a60*/  NANOSLEEP 0x64 ;  /* 0x000000640000795d */ /* 0x000fea0003800000 */
[----:B------:R-:W-:-:S05]  /*2a70*/  UMOV UR5, 0x10 ;  /* 0x0000001000057882 */ /* 0x000fca0000000000 */
[----:B------:R-:W-:Y:S04]  /*2a80*/  DEPBAR.LE SB1, 0x36 ;  /* 0x00009d800000791a */ /* 0x000fe80000000000 */
[----:B------:R-:W1:Y:S02]  /*2a90*/  UTCATOMSWS.FIND_AND_SET.ALIGN UP0, UR5, UR5 ;  /* 0x00000005000575e3 */ /* 0x000e640008000800 */
[----:B-1----:R-:W-:Y:S01]  /*2aa0*/  MOV R3, UR5 ;  /* 0x0000000500037c02 */ /* 0x002fe20008000f00 */
[----:B------:R-:W-:Y:S05]  /*2ab0*/  BRA.U !UP0, `(.L_x_47) ;  /* 0xfffffffd08e87547 */ /* 0x000fea000b83ffff */
.L_x_46:
[-C--:B------:R-:W-:Y:S02]  /*2ac0*/  SHF.L.U32 R2, R2, R3.reuse, RZ ;  /* 0x0000000302027219 */ /* 0x080fe400000006ff */
[----:B------:R-:W-:Y:S01]  /*2ad0*/  SHF.L.U32 R0, R0, R3, RZ ;  /* 0x0000000300007219 */ /* 0x000fe200000006ff */
[----:B------:R-:W-:Y:S02]  /*2ae0*/  IMAD.SHL.U32 R3, R3, 0x20, RZ ;  /* 0x0000002003037824 */ /* 0x000fe400078e00ff */
[----:B------:R1:W-:Y:S04]  /*2af0*/  ATOMS.OR RZ, [UR4+0x14], R2 ;  /* 0x00001402ffff798c */ /* 0x0003e8000b000004 */
[----:B------:R1:W-:Y:S04]  /*2b00*/  ATOMS.OR RZ, [UR4+0x18], R0 ;  /* 0x00001800ffff798c */ /* 0x0003e8000b000004 */
[----:B------:R1:W-:Y:S01]  /*2b10*/  STS [UR37+0x140], R3 ;  /* 0x00014003ff007988 */ /* 0x0003e20008000825 */
[----:B------:R-:W-:Y:S05]  /*2b20*/  BRA `(.L_x_45) ;  /* 0x0000000000107947 */ /* 0x000fea0003800000 */
.L_x_44:
[----:B------:R-:W-:Y:S02]  /*2b30*/  MOV R0, 0xffffffff ;  /* 0xffffffff00007802 */ /* 0x000fe40000000f00 */
[----:B---3--:R-:W-:-:S03]  /*2b40*/  MOV R2, 0x2b70 ;  /* 0x00002b7000027802 */ /* 0x008fc60000000f00 */
[----:B------:R1:W-:Y:S04]  /*2b50*/  STS [UR37+0x140], R0 ;  /* 0x00014000ff007988 */ /* 0x0003e80008000825 */
[----:B-1---5:R-:W-:Y:S05]  /*2b60*/  CALL.REL.NOINC `($__internal_1_$__cuda_sm10x_tcgen05_guardrail_trap_phase_invalid_during_alloc) ;  /* 0x0000007400d07944 */ /* 0x022fea0003c00000 */
.L_x_45:
[----:B------:R-:W-:Y:S05]  /*2b70*/  WARPSYNC.ALL ;  /* 0x0000000000007948 */ /* 0x000fea0003800000 */
[----:B------:R-:W2:Y:S01]  /*2b80*/  S2UR UR4, SR_CgaCtaId ;  /* 0x00000000000479c3 */ /* 0x000ea20000008800 */
[----:B------:R-:W-:Y:S01]  /*2b90*/  UMOV UR5, 0x400 ;  /* 0x0000040000057882 */ /* 0x000fe20000000000 */
[----:B------:R-:W-:-:S06]  /*2ba0*/  NOP ;  /* 0x0000000000007918 */ /* 0x000fcc0000000000 */
[----:B------:R-:W-:Y:S06]  /*2bb0*/  BAR.ARV 0x6, 0xa0 ;  /* 0x0182800000007b1d */ /* 0x000fec0000002000 */
[----:B------:R-:W4:Y:S01]  /*2bc0*/  LDCU UR6, c[0x0][0x38c] ;  /* 0x00007180ff0677ac */ /* 0x000f220008000800 */
[----:B------:R-:W-:Y:S01]  /*2bd0*/  IMAD.MOV.U32 R11, RZ, RZ, 0x1 ;  /* 0x00000001ff0b7424 */ /* 0x000fe200078e00ff */
[----:B------:R-:W-:Y:S01]  /*2be0*/  CS2R R8, SRZ ;  /* 0x0000000000087805 */ /* 0x000fe2000001ff00 */
[----:B------:R-:W-:Y:S01]  /*2bf0*/  IMAD.MOV.U32 R10, RZ, RZ, RZ ;  /* 0x000000ffff0a7224 */ /* 0x000fe200078e00ff */
[----:B------:R-:W-:Y:S01]  /*2c00*/  UISETP.LT.AND UP0, UPT, UR15, 0x1, UPT ;  /* 0x000000010f00788c */ /* 0x000fe2000bf01270 */
[----:B------:R-:W-:Y:S01]  /*2c10*/  UMOV UR22, URZ ;  /* 0x000000ff00167c82 */ /* 0x000fe20008000000 */
[----:B------:R-:W-:-:S02]  /*2c20*/  UMOV UR21, URZ ;  /* 0x000000ff00157c82 */ /* 0x000fc40008000000 */
[----:B------:R-:W-:Y:S02]  /*2c30*/  USEL UR9, UR15, 0x1, !UP0 ;  /* 0x000000010f097887 */ /* 0x000fe4000c000000 */
[----:B--2---:R-:W-:Y:S02]  /*2c40*/  ULEA UR4, UR4, UR5, 0x18 ;  /* 0x0000000504047291 */ /* 0x004fe4000f8ec0ff */
[----:B------:R-:W-:Y:S02]  /*2c50*/  UIADD3 UR9, UPT, UPT, -UR9, URZ, URZ ;  /* 0x000000ff09097290 */ /* 0x000fe4000fffe1ff */
[----:B------:R-:W-:Y:S02]  /*2c60*/  UIADD3 UR10, UPT, UPT, UR4, 0x10400, URZ ;  /* 0x00010400040a7890 */ /* 0x000fe4000fffe0ff */
[----:B------:R-:W-:Y:S02]  /*2c70*/  UIADD3 UR11, UPT, UPT, UR4, 0x1c400, URZ ;  /* 0x0001c400040b7890 */ /* 0x000fe4000fffe0ff */
[----:B------:R-:W-:Y:S01]  /*2c80*/  UIADD3 UR12, UPT, UPT, UR4, 0x34400, URZ ;  /* 0x00034400040c7890 */ /* 0x000fe2000fffe0ff */
[----:B-1----:R-:W1:Y:S01]  /*2c90*/  LDS R0, [UR4+0x140] ;  /* 0x00014004ff007984 */ /* 0x002e620008000800 */
[----:B------:R-:W-:-:S02]  /*2ca0*/  USHF.R.U32.HI UR10, URZ, 0x4, UR10 ;  /* 0x00000004ff0a7899 */ /* 0x000fc4000801160a */
[----:B------:R-:W-:Y:S02]  /*2cb0*/  USHF.R.U32.HI UR11, URZ, 0x4, UR11 ;  /* 0x00000004ff0b7899 */ /* 0x000fe4000801160b */
[----:B------:R-:W-:Y:S02]  /*2cc0*/  USHF.R.U32.HI UR12, URZ, 0x4, UR12 ;  /* 0x00000004ff0c7899 */ /* 0x000fe4000801160c */
[----:B------:R-:W-:Y:S02]  /*2cd0*/  ULOP3.LUT UR10, UR10, 0x3fff, URZ, 0xc0, !UPT ;  /* 0x00003fff0a0a7892 */ /* 0x000fe4000f8ec0ff */
[----:B------:R-:W-:Y:S02]  /*2ce0*/  ULOP3.LUT UR11, UR11, 0x3fff, URZ, 0xc0, !UPT ;  /* 0x00003fff0b0b7892 */ /* 0x000fe4000f8ec0ff */
[----:B------:R-:W-:Y:S02]  /*2cf0*/  ULOP3.LUT UR12, UR12, 0x3fff, URZ, 0xc0, !UPT ;  /* 0x00003fff0c0c7892 */ /* 0x000fe4000f8ec0ff */
[----:B------:R-:W-:-:S02]  /*2d00*/  ULOP3.LUT UR10, UR10, 0x10000, URZ, 0xfc, !UPT ;  /* 0x000100000a0a7892 */ /* 0x000fc4000f8efcff */
[----:B------:R-:W-:Y:S02]  /*2d10*/  ULOP3.LUT UR11, UR11, 0x10000, URZ, 0xfc, !UPT ;  /* 0x000100000b0b7892 */ /* 0x000fe4000f8efcff */
[----:B------:R-:W-:Y:S02]  /*2d20*/  ULOP3.LUT UR12, UR12, 0x10000, URZ, 0xfc, !UPT ;  /* 0x000100000c0c7892 */ /* 0x000fe4000f8efcff */
[----:B----4-:R-:W-:Y:S01]  /*2d30*/  UISETP.GE.AND UP0, UPT, UR6, 0x1, UPT ;  /* 0x000000010600788c */ /* 0x010fe2000bf06270 */
[----:B-1----:R-:W-:Y:S01]  /*2d40*/  R2UR UR25, R0 ;  /* 0x00000000001972ca */ /* 0x002fe200000e0000 */
[----:B------:R-:W-:-:S05]  /*2d50*/  IMAD.MOV.U32 R0, RZ, RZ, 0x820 ;  /* 0x00000820ff007424 */ /* 0x000fca00078e00ff */
[----:B------:R-:W-:-:S07]  /*2d60*/  R2UR UR23, R0 ;  /* 0x00000000001772ca */ /* 0x000fce00000e0000 */
[----:B------:R-:W-:Y:S02]  /*2d70*/  ULOP3.LUT UR5, UR25, 0x1, URZ, 0xc0, !UPT ;  /* 0x0000000119057892 */ /* 0x000fe4000f8ec0ff */
[----:B------:R-:W-:Y:S02]  /*2d80*/  UIADD3 UR24, UPT, UPT, UR25, 0x100, URZ ;  /* 0x0000010019187890 */ /* 0x000fe4000fffe0ff */
[----:B------:R-:W-:-:S04]  /*2d90*/  ULOP3.LUT UR5, UR5, 0x14, URZ, 0xfc, !UPT ;  /* 0x0000001405057892 */ /* 0x000fc8000f8efcff */
[----:B------:R-:W-:-:S12]  /*2da0*/  UPRMT UR23, UR5, 0x5410, UR23 ;  /* 0x0000541005177896 */ /* 0x000fd80008000017 */
.L_x_55:
[----:B------:R-:W-:Y:S02]  /*2db0*/  LEA R0, R10, UR4, 0x3 ;  /* 0x000000040a007c11 */ /* 0x000fe4000f8e18ff */
[----:B------:R-:W-:Y:S02]  /*2dc0*/  SHF.L.U32 R5, R9, 0x1f, RZ ;  /* 0x0000001f09057819 */ /* 0x000fe400000006ff */
[----:B------:R-:W-:Y:S01]  /*2dd0*/  PLOP3.LUT P0, PT, PT, PT, UP0, 0x80, 0x8 ;  /* 0x000000000008781c */ /* 0x000fe20003f0f008 */
[----:B------:R-:W-:Y:S01]  /*2de0*/  VIADD R3, R0, 0xc0 ;  /* 0x000000c000037836 */ /* 0x000fe20000000000 */
[----:B-1----:R-:W1:Y:S02]  /*2df0*/  SYNCS.PHASECHK.TRANS64.TRYWAIT P1, [R0+URZ+0xb0], R5 ;  /* 0x0000b005000075a7 */ /* 0x002e6400080211ff */
[----:B-123--:R-:W-:Y:S09]  /*2e00*/  @!P1 BRA `(.L_x_48) ;  /* 0x0000006c00589947 */ /* 0x00eff20003800000 */
.L_x_143:
[----:B------:R-:W-:Y:S01]  /*2e10*/  LEA R4, R10, UR4, 0x4 ;  /* 0x000000040a047c11 */ /* 0x000fe2000f8e20ff */
[----:B------:R-:W-:Y:S01]  /*2e20*/  @UP0 ULEA UR5, UR21, UR4, 0x3 ;  /* 0x0000000415050291 */ /* 0x000fe2000f8e18ff */
[----:B------:R-:W-:Y:S01]  /*2e30*/  PLOP3.LUT P2, PT, PT, PT, PT, 0x80, 0x8 ;  /* 0x000000000008781c */ /* 0x000fe20003f4f070 */
[----:B------:R-:W-:Y:S01]  /*2e40*/  ULEA UR7, UR22, UR4, 0x3 ;  /* 0x0000000416077291 */ /* 0x000fe2000f8e18ff */
[----:B------:R-:W-:Y:S01]  /*2e50*/  PRMT R3, RZ, 0x654, R3 ;  /* 0x00000654ff037816 */ /* 0x000fe20000000003 */
[----:B------:R-:W-:Y:S01]  /*2e60*/  ULEA UR8, UR22, UR25, 0x7 ;  /* 0x0000001916087291 */ /* 0x000fe2000f8e38ff */
[----:B-1----:R-:W1:Y:S01]  /*2e70*/  LDS.128 R4, [R4+0x120] ;  /* 0x0001200004047984 */ /* 0x002e620000000c00 */
[----:B---3--:R-:W-:Y:S02]  /*2e80*/  @P0 SHF.L.U32 R2, R8, 0x1f, RZ ;  /* 0x0000001f08020819 */ /* 0x008fe400000006ff */
[----:B------:R-:W-:Y:S01]  /*2e90*/  SHF.L.U32 R0, R11, 0x1f, RZ ;  /* 0x0000001f0b007819 */ /* 0x000fe200000006ff */
[----:B------:R-:W-:Y:S01]  /*2ea0*/  @!PT LDS RZ, [RZ] ;  /* 0x00000000fffff984 */ /* 0x000fe20000000800 */
[----:B------:R-:W-:Y:S01]  /*2eb0*/  @!PT LDS RZ, [RZ] ;  /* 0x00000000fffff984 */ /* 0x000fe20000000800 */
[----:B------:R-:W-:Y:S01]  /*2ec0*/  @!PT LDS RZ, [RZ] ;  /* 0x00000000fffff984 */ /* 0x000fe20000000800 */
[----:B------:R-:W-:Y:S01]  /*2ed0*/  @!PT LDS RZ, [RZ] ;  /* 0x00000000fffff984 */ /* 0x000fe20000000800 */
[----:B------:R2:W-:Y:S06]  /*2ee0*/  MEMBAR.ALL.CTA ;  /* 0x0000000000007992 */ /* 0x0005ec0000008000 */
[----:B--2---:R-:W2:Y:S02]  /*2ef0*/  FENCE.VIEW.ASYNC.S ;  /* 0x00000000000073c6 */ /* 0x004ea40000000000 */
[----:B--2---:R2:W-:Y:S01]  /*2f00*/  SYNCS.ARRIVE.TRANS64.RED.A1T0 RZ, [R3+URZ], RZ ;  /* 0x000000ff03ff79a7 */ /* 0x0045e200081004ff */
[----:B------:R2:W3:Y:S01]  /*2f10*/  @P0 SYNCS.PHASECHK.TRANS64.TRYWAIT P2, [UR5], R2 ;  /* 0x00000002ff0005a7 */ /* 0x0004e20008041105 */
[----:B-1----:R-:W-:Y:S01]  /*2f20*/  LOP3.LUT P1, RZ, R6, 0x1, RZ, 0xc0, !PT ;  /* 0x0000000106ff7812 */ /* 0x002fe2000782c0ff */
[----:B------:R-:W1:Y:S02]  /*2f30*/  SYNCS.PHASECHK.TRANS64.TRYWAIT P0, [UR7+0xe0], R0 ;  /* 0x0000e000ff0075a7 */ /* 0x000e640008001107 */
[----:B-123--:R-:W-:Y:S10]  /*2f40*/  @!P0 BRA `(.L_x_49) ;  /* 0x0000006c001c8947 */ /* 0x00eff40003800000 */
.L_x_145:
[----:B------:R-:W-:Y:S01]  /*2f50*/  IADD3 R10, PT, PT, R10, 0x1, RZ ;  /* 0x000000010a0a7810 */ /* 0x000fe20007ffe0ff */
[----:B------:R-:W-:Y:S06]  /*2f60*/  BRA.U !UP0, `(.L_x_50) ;  /* 0x0000000508047547 */ /* 0x000fec000b800000 */
[----:B------:R-:W-:Y:S01]  /*2f70*/  HFMA2 R2, -RZ, RZ, 0, 0.000125885009765625 ;  /* 0x00000820ff027431 */ /* 0x000fe200000001ff */
[----:B------:R-:W-:Y:S01]  /*2f80*/  UMOV UR20, URZ ;  /* 0x000000ff00147c82 */ /* 0x000fe20008000000 */
[----:B------:R-:W-:Y:S01]  /*2f90*/  UMOV UR19, 0x1 ;  /* 0x0000000100137882 */ /* 0x000fe20000000000 */
[----:B------:R-:W-:Y:S01]  /*2fa0*/  UMOV UR13, UR21 ;  /* 0x00000015000d7c82 */ /* 0x000fe20008000000 */
[----:B------:R-:W-:Y:S01]  /*2fb0*/  UMOV UR18, UR9 ;  /* 0x0000000900127c82 */ /* 0x000fe20008000000 */
[----:B------:R-:W-:Y:S01]  /*2fc0*/  UMOV UR17, UR15 ;  /* 0x0000000f00117c82 */ /* 0x000fe20008000000 */
[----:B------:R-:W-:-:S05]  /*2fd0*/  UMOV UR16, URZ ;  /* 0x000000ff00107c82 */ /* 0x000fca0008000000 */
.L_x_54:
[----:B------:R-:W-:Y:S02]  /*2fe0*/  UIADD3 UR18, UPT, UPT, UR18, 0x1, URZ ;  /* 0x0000000112127890 */ /* 0x000fe4000fffe0ff */
[----:B---3--:R-:W-:Y:S02]  /*2ff0*/  ULEA UR6, UR13, UR4, 0x3 ;  /* 0x000000040d067291 */ /* 0x008fe4000f8e18ff */
[----:B------:R-:W-:Y:S01]  /*3000*/  UISETP.NE.AND UP1, UPT, UR18, URZ, UPT ;  /* 0x000000ff1200728c */ /* 0x000fe2000bf25270 */
[----:B--2---:R-:W-:Y:S10]  /*3010*/  @P2 BRA `(.L_x_51) ;  /* 0x00000000000c2947 */ /* 0x004ff40003800000 */
[----:B-1----:R-:W-:Y:S04]  /*3020*/  SHF.L.U32 R3, R8, 0x1f, RZ ;  /* 0x0000001f08037819 */ /* 0x002fe800000006ff */
[----:B------:R-:W1:Y:S02]  /*3030*/  SYNCS.PHASECHK.TRANS64.TRYWAIT P0, [UR6], R3 ;  /* 0x00000003ff0075a7 */ /* 0x000e640008001106 */
[----:B-1----:R-:W-:Y:S05]  /*3040*/  @!P0 BRA `(.L_x_52) ;  /* 0x0000006800f48947 */ /* 0x002fea0003800000 */
.L_x_51:
[----:B------:R-:W-:Y:S01]  /*3050*/  UISETP.NE.AND UP2, UPT, UR17, 0x1, UPT ;  /* 0x000000011100788c */ /* 0x000fe2000bf45270 */
[----:B------:R-:W-:Y:S01]  /*3060*/  PLOP3.LUT P2, PT, PT, PT, PT, 0x80, 0x8 ;  /* 0x000000000008781c */ /* 0x000fe20003f4f070 */
[----:B------:R-:W-:Y:S04]  /*3070*/  UIADD3 UR21, UPT, UPT, UR13, 0x1, URZ ;  /* 0x000000010d157890 */ /* 0x000fe8000fffe0ff */
[----:B------:R-:W-:Y:S01]  /*3080*/  UISETP.NE.AND UP3, UPT, UR21, 0x6, UPT ;  /* 0x000000061500788c */ /* 0x000fe2000bf65270 */
[----:B------:R-:W-:Y:S03]  /*3090*/  PLOP3.LUT P0, PT, PT, PT, UP2, 0x80, 0x8 ;  /* 0x000000000008781c */ /* 0x000fe60003f0f028 */
[----:B------:R-:W-:Y:S02]  /*30a0*/  USEL UR14, URZ, 0x1, UP3 ;  /* 0x00000001ff0e7887 */ /* 0x000fe40009800000 */
[----:B------:R-:W-:Y:S04]  /*30b0*/  USEL UR21, UR21, URZ, UP3 ;  /* 0x000000ff15157287 */ /* 0x000fe80009800000 */
[----:B------:R-:W-:Y:S01]  /*30c0*/  @UP2 ULEA UR5, UR21, UR4, 0x3 ;  /* 0x0000000415052291 */ /* 0x000fe2000f8e18ff */
[----:B------:R-:W-:Y:S04]  /*30d0*/  LOP3.LUT R8, R8, UR14, RZ, 0x3c, !PT ;  /* 0x0000000e08087c12 */ /* 0x000fe8000f8e3cff */
[----:B-1----:R-:W-:Y:S04]  /*30e0*/  @P0 SHF.L.U32 R0, R8, 0x1f, RZ ;  /* 0x0000001f08000819 */ /* 0x002fe800000006ff */
[----:B------:R1:W2:Y:S01]  /*30f0*/  @P0 SYNCS.PHASECHK.TRANS64.TRYWAIT P2, [UR5], R0 ;  /* 0x00000000ff0005a7 */ /* 0x0002a20008041105 */
[----:B------:R-:W-:Y:S04]  /*3100*/  ULOP3.LUT UR5, UR19, 0x1, URZ, 0xc0, !UPT ;  /* 0x0000000113057892 */ /* 0x000fe8000f8ec0ff */
[----:B------:R-:W-:Y:S09]  /*3110*/  UISETP.NE.U32.AND UP2, UPT, UR5, 0x1, UPT ;  /* 0x000000010500788c */ /* 0x000ff2000bf45070 */
[----:B------:R-:W-:Y:S05]  /*3120*/  BRA.U UP2, `(.L_x_53) ;  /* 0x0000000102107547 */ /* 0x000fea000b800000 */
[----:B------:R-:W-:Y:S01]  /*3130*/  ULEA UR26, UR13, UR12, 0x7 ;  /* 0x0000000c0d1a7291 */ /* 0x000fe2000f8e38ff */
[----:B------:R-:W-:Y:S08]  /*3140*/  UMOV UR27, 0x4008 ;  /* 0x00004008001b7882 */ /* 0x000ff00000000000 */
[----:B------:R3:W-:Y:S01]  /*3150*/  UTCCP.T.S.128dp128bit tmem[UR25+0x100], gdesc[UR26] ;  /* 0x0001001a190079e7 */ /* 0x0007e20008180000 */
[----:B------:R-:W-:Y:S02]  /*3160*/  NOP ;  /* 0x0000000000007918 */ /* 0x000fe40000000000 */
.L_x_53:
[----:B------:R-:W-:Y:S01]  /*3170*/  ELECT P0, URZ, PT ;  /* 0x0000000000ff782f */ /* 0x000fe20003800000 */
[----:B------:R-:W-:Y:S02]  /*3180*/  ULEA UR5, UR20, UR24, 0x1 ;  /* 0x0000001814057291 */ /* 0x000fe4000f8e08ff */
[----:B------:R-:W-:Y:S02]  /*3190*/  ULEA UR28, UR13, UR11, 0xa ;  /* 0x0000000b0d1c7291 */ /* 0x000fe4000f8e50ff */
[----:B------:R-:W-:Y:S02]  /*31a0*/  UIADD3 UR14, UPT, UPT, UR5, 0x1, URZ ;  /* 0x00000001050e7890 */ /* 0x000fe4000fffe0ff */
[----:B------:R-:W-:Y:S02]  /*31b0*/  UISETP.NE.U32.AND UP2, UPT, UR16, URZ, UPT ;  /* 0x000000ff1000728c */ /* 0x000fe4000bf45070 */
[----:B---3--:R-:W-:Y:S02]  /*31c0*/  ULOP3.LUT UR27, UR14, 0x1, URZ, 0xc0, !UPT ;  /* 0x000000010e1b7892 */ /* 0x008fe4000f8ec0ff */
[----:B------:R-:W-:Y:S02]  /*31d0*/  ULOP3.LUT UR34, UR5, 0xfffffffe, URZ, 0xc0, !UPT ;  /* 0xfffffffe05227892 */ /* 0x000fe4000f8ec0ff */
[----:B------:R-:W-:Y:S01]  /*31e0*/  @P0 R2UR UR26, R2 ;  /* 0x00000000021a02ca */ /* 0x000fe200000e0000 */
[----:B------:R-:W-:Y:S02]  /*31f0*/  ULOP3.LUT UR27, UR27, 0x14, URZ, 0xfc, !UPT ;  /* 0x000000141b1b7892 */ /* 0x000fe4000f8efcff */
[----:B------:R-:W-:Y:S02]  /*3200*/  UIADD3 UR32, UPT, UPT, UR28, 0x4, URZ ;  /* 0x000000041c207890 */ /* 0x000fe4000fffe0ff */
[----:B------:R-:W-:Y:S02]  /*3210*/  ULOP3.LUT UR36, UR14, 0xfffffffe, URZ, 0xc0, !UPT ;  /* 0xfffffffe0e247892 */ /* 0x000fe4000f8ec0ff */
[----:B------:R-:W-:Y:S01]  /*3220*/  UIADD3 UR6, UPT, UPT, UR6, 0x30, URZ ;  /* 0x0000003006067890 */ /* 0x000fe2000fffe0ff */
[----:B------:R-:W-:Y:S01]  /*3230*/  IMAD.U32 R3, RZ, RZ, UR27 ;  /* 0x0000001bff037e24 */ /* 0x000fe2000f8e00ff */
[----:B------:R-:W-:Y:S02]  /*3240*/  UIADD3 UR19, UPT, UPT, UR19, 0x1, URZ ;  /* 0x0000000113137890 */ /* 0x000fe4000fffe0ff */
[----:B------:R-:W-:Y:S02]  /*3250*/  UIADD3 UR17, UPT, UPT, UR17, -0x1, URZ ;  /* 0xffffffff11117890 */ /* 0x000fe4000fffe0ff */
[----:B------:R-:W-:Y:S01]  /*3260*/  ULOP3.LUT UR20, UR20, 0x1, URZ, 0x3c, !UPT ;  /* 0x0000000114147892 */ /* 0x000fe2000f8e3cff */
[----:B-1----:R-:W-:Y:S01]  /*3270*/  IMAD.U32 R0, RZ, RZ, UR26 ;  /* 0x0000001aff007e24 */ /* 0x002fe2000f8e00ff */
[----:B------:R-:W-:Y:S01]  /*3280*/  ULEA UR26, UR13, UR10, 0x9 ;  /* 0x0000000a0d1a7291 */ /* 0x000fe2000f8e48ff */
[----:B------:R-:W-:Y:S01]  /*3290*/  UMOV UR29, 0x40004040 ;  /* 0x40004040001d7882 */ /* 0x000fe20000000000 */
[----:B------:R-:W-:Y:S02]  /*32a0*/  UMOV UR27, 0x80004020 ;  /* 0x80004020001b7882 */ /* 0x000fe40000000000 */
[----:B------:R-:W-:Y:S01]  /*32b0*/  UIADD3 UR30, UPT, UPT, UR26, 0x2, URZ ;  /* 0x000000021a1e7890 */ /* 0x000fe2000fffe0ff */
[----:B------:R-:W-:Y:S01]  /*32c0*/  @P0 PRMT R0, R3, 0x5410, R0 ;  /* 0x0000541003000816 */ /* 0x000fe20000000000 */
[----:B------:R-:W-:Y:S01]  /*32d0*/  UMOV UR35, UR23 ;  /* 0x0000001700237c82 */ /* 0x000fe20008000000 */
[----:B------:R-:W-:Y:S01]  /*32e0*/  UMOV UR33, 0x40004040 ;  /* 0x4000404000217882 */ /* 0x000fe20000000000 */
[----:B------:R-:W-:Y:S01]  /*32f0*/  UMOV UR31, 0x80004020 ;  /* 0x80004020001f7882 */ /* 0x000fe20000000000 */
[----:B------:R-:W-:Y:S01]  /*3300*/  @P0 R2UR UR13, R0 ;  /* 0x00000000000d02ca */ /* 0x000fe200000e0000 */
[----:B------:R3:W-:Y:S01]  /*3310*/  UTCHMMA gdesc[UR26], gdesc[UR28], tmem[UR8], tmem[UR34], idesc[UR35], UP2 ;  /* 0x00ff221c1a0075ea */ /* 0x0007e20009000008 */
[----:B------:R-:W-:Y:S11]  /*3320*/  UMOV UR16, 0x1 ;  /* 0x0000000100107882 */ /* 0x000ff60000000000 */
[----:B------:R-:W-:Y:S01]  /*3330*/  UMOV UR37, UR13 ;  /* 0x0000000d00257c82 */ /* 0x000fe20008000000 */
[----:B------:R-:W-:Y:S01]  /*3340*/  UMOV UR13, UR21 ;  /* 0x00000015000d7c82 */ /* 0x000fe20008000000 */
[----:B------:R3:W-:Y:S01]  /*3350*/  UTCHMMA gdesc[UR30], gdesc[UR32], tmem[UR8], tmem[UR36], idesc[UR37], UPT ;  /* 0x00ff24201e0075ea */ /* 0x0007e2000b800008 */
[----:B------:R3:W-:Y:S01]  /*3360*/  UTCBAR [UR6], URZ ;  /* 0x000000ff060073e9 */ /* 0x0007e200080000ff */
[----:B------:R-:W-:Y:S05]  /*3370*/  BRA.U UP1, `(.L_x_54) ;  /* 0xfffffffd01187547 */ /* 0x000fea000b83ffff */
.L_x_50:
[----:B------:R-:W-:Y:S01]  /*3380*/  UIADD3 UR22, UPT, UPT, UR22, 0x1, URZ ;  /* 0x0000000116167890 */ /* 0x000fe2000fffe0ff */
[C---:B------:R-:W-:Y:S01]  /*3390*/  ISETP.NE.AND P0, PT, R10.reuse, 0x2, PT ;  /* 0x000000020a00780c */ /* 0x040fe20003f05270 */
[----:B------:R-:W-:Y:S02]  /*33a0*/  UIADD3 UR7, UPT, UPT, UR7, 0xd0, URZ ;  /* 0x000000d007077890 */ /* 0x000fe4000fffe0ff */
[----:B------:R-:W-:Y:S01]  /*33b0*/  UISETP.NE.AND UP1, UPT, UR22, 0x2, UPT ;  /* 0x000000021600788c */ /* 0x000fe2000bf25270 */
[----:B-1----:R-:W-:Y:S02]  /*33c0*/  SEL R0, RZ, 0x1, P0 ;  /* 0x00000001ff007807 */ /* 0x002fe40000000000 */
[----:B------:R-:W-:Y:S01]  /*33d0*/  SEL R10, R10, RZ, P0 ;  /* 0x000000ff0a0a7207 */ /* 0x000fe20000000000 */
[----:B------:R-:W-:Y:S01]  /*33e0*/  USEL UR5, URZ, 0x1, UP1 ;  /* 0x00000001ff057887 */ /* 0x000fe20008800000 */
[----:B------:R-:W-:Y:S01]  /*33f0*/  LOP3.LUT R9, R9, R0, RZ, 0x3c, !PT ;  /* 0x0000000009097212 */ /* 0x000fe200078e3cff */
[----:B------:R-:W-:Y:S01]  /*3400*/  USEL UR22, UR22, URZ, UP1 ;  /* 0x000000ff16167287 */ /* 0x000fe20008800000 */
[----:B------:R1:W-:Y:S03]  /*3410*/  UTCBAR [UR7], URZ ;  /* 0x000000ff070073e9 */ /* 0x0003e600080000ff */
[----:B------:R-:W-:Y:S01]  /*3420*/  LOP3.LUT R11, R11, UR5, RZ, 0x3c, !PT ;  /* 0x000000050b0b7c12 */ /* 0x000fe2000f8e3cff */
[----:B------:R-:W-:Y:S07]  /*3430*/  @P1 BRA `(.L_x_55) ;  /* 0xfffffff8005c1947 */ /* 0x000fee000383ffff */
[----:B------:R-:W4:Y:S01]  /*3440*/  S2UR UR5, SR_CgaCtaId ;  /* 0x00000000000579c3 */ /* 0x000f220000008800 */
[----:B------:R-:W-:Y:S01]  /*3450*/  ELECT P0, URZ, PT ;  /* 0x0000000000ff782f */ /* 0x000fe20003800000 */
[----:B------:R-:W-:Y:S01]  /*3460*/  IMAD.MOV.U32 R0, RZ, RZ, 0x1 ;  /* 0x00000001ff007424 */ /* 0x000fe200078e00ff */
[----:B------:R-:W-:Y:S01]  /*3470*/  UIADD3 UR4, UPT, UPT, UR4, 0xe0, URZ ;  /* 0x000000e004047890 */ /* 0x000fe2000fffe0ff */
[----:B------:R-:W-:Y:S01]  /*3480*/  SHF.L.U32 R3, R11, 0x1f, RZ ;  /* 0x0000001f0b037819 */ /* 0x000fe200000006ff */
[----:B---3--:R-:W-:-:S03]  /*3490*/  UMOV UR6, 0x40 ;  /* 0x0000004000067882 */ /* 0x008fc60000000000 */
[----:B------:R-:W-:Y:S01]  /*34a0*/  UVIRTCOUNT.DEALLOC.SMPOOL 0x80 ;  /* 0x000000800000784c */ /* 0x000fe20000000000 */
[----:B----4-:R-:W-:Y:S02]  /*34b0*/  ULEA UR5, UR5, UR6, 0x18 ;  /* 0x0000000605057291 */ /* 0x010fe4000f8ec0ff */
[----:B------:R-:W-:-:S07]  /*34c0*/  ULEA UR6, UR22, UR4, 0x3 ;  /* 0x0000000416067291 */ /* 0x000fce000f8e18ff */
[----:B------:R3:W-:Y:S02]  /*34d0*/  @P0 STS.U8 [UR5+0x1c], R0 ;  /* 0x00001c00ff000988 */ /* 0x0007e40008000005 */
[----:B------:R-:W4:Y:S02]  /*34e0*/  SYNCS.PHASECHK.TRANS64.TRYWAIT P0, [UR6], R3 ;  /* 0x00000003ff0075a7 */ /* 0x000f240008001106 */
[----:B---34-:R-:W-:Y:S05]  /*34f0*/  @!P0 BRA `(.L_x_56) ;  /* 0x0000006400e08947 */ /* 0x018fea0003800000 */
.L_x_148:
[----:B-1----:R-:W-:-:S04]  /*3500*/  UIADD3 UR7, UPT, UPT, UR22, 0x1, URZ ;  /* 0x0000000116077890 */ /* 0x002fc8000fffe0ff */
[----:B------:R-:W-:-:S04]  /*3510*/  UISETP.NE.AND UP0, UPT, UR7, 0x2, UPT ;  /* 0x000000020700788c */ /* 0x000fc8000bf05270 */
[----:B------:R-:W-:Y:S02]  /*3520*/  USEL UR6, URZ, 0x1, UP0 ;  /* 0x00000001ff067887 */ /* 0x000fe40008000000 */
[----:B------:R-:W-:-:S04]  /*3530*/  USEL UR7, UR7, URZ, UP0 ;  /* 0x000000ff07077287 */ /* 0x000fc80008000000 */
[----:B------:R-:W-:Y:S01]  /*3540*/  ULEA UR7, UR7, UR4, 0x3 ;  /* 0x0000000407077291 */ /* 0x000fe2000f8e18ff */
[----:B---3--:R-:W-:-:S04]  /*3550*/  LOP3.LUT R3, R11, UR6, RZ, 0x3c, !PT ;  /* 0x000000060b037c12 */ /* 0x008fc8000f8e3cff */
[----:B------:R-:W-:-:S04]  /*3560*/  SHF.L.U32 R3, R3, 0x1f, RZ ;  /* 0x0000001f03037819 */ /* 0x000fc800000006ff */
[----:B------:R-:W1:Y:S02]  /*3570*/  SYNCS.PHASECHK.TRANS64.TRYWAIT P0, [UR7], R3 ;  /* 0x00000003ff0075a7 */ /* 0x000e640008001107 */
[----:B-1----:R-:W-:Y:S05]  /*3580*/  @!P0 BRA `(.L_x_57) ;  /* 0x0000006400d48947 */ /* 0x002fea0003800000 */
.L_x_150:
[----:B------:R-:W-:Y:S01]  /*3590*/  NOP ;  /* 0x0000000000007918 */ /* 0x000fe20000000000 */
[----:B-1----:R-:W1:Y:S01]  /*35a0*/  LDS R0, [UR5+0x14] ;  /* 0x00001405ff007984 */ /* 0x002e620008000800 */
[----:B------:R-:W-:Y:S01]  /*35b0*/  ULOP3.LUT UR6, UR25, 0xffff, URZ, 0xc0, !UPT ;  /* 0x0000ffff19067892 */ /* 0x000fe2000f8ec0ff */
[----:B------:R-:W-:Y:S01]  /*35c0*/  UMOV UR8, 0xffff ;  /* 0x0000ffff00087882 */ /* 0x000fe20000000000 */
[----:B------:R-:W-:Y:S02]  /*35d0*/  UMOV UR4, 0x1 ;  /* 0x0000000100047882 */ /* 0x000fe40000000000 */
[----:B------:R-:W-:-:S04]  /*35e0*/  USHF.R.U32.HI UR6, URZ, 0x5, UR6 ;  /* 0x00000005ff067899 */ /* 0x000fc80008011606 */
[----:B------:R-:W-:Y:S02]  /*35f0*/  USHF.L.U32 UR8, UR8, UR6, URZ ;  /* 0x0000000608087299 */ /* 0x000fe400080006ff */
[----:B------:R-:W-:-:S04]  /*3600*/  USHF.L.U32 UR4, UR4, UR6, URZ ;  /* 0x0000000604047299 */ /* 0x000fc800080006ff */
[----:B-1----:R-:W-:-:S04]  /*3610*/  LOP3.LUT R0, R0, UR8, RZ, 0xc0, !PT ;  /* 0x0000000800007c12 */ /* 0x002fc8000f8ec0ff */
[----:B------:R-:W-:-:S13]  /*3620*/  ISETP.NE.AND P0, PT, R0, UR8, PT ;  /* 0x0000000800007c0c */ /* 0x000fda000bf05270 */
[----:B------:R-:W-:Y:S05]  /*3630*/  @P0 BRA `(.L_x_58) ;  /* 0x0000000000580947 */ /* 0x000fea0003800000 */
[----:B------:R-:W1:Y:S02]  /*3640*/  LDS R0, [UR5+0x18] ;  /* 0x00001805ff007984 */ /* 0x000e640008000800 */
[----:B-1----:R-:W-:-:S04]  /*3650*/  LOP3.LUT R0, R0, UR4, RZ, 0xc0, !PT ;  /* 0x0000000400007c12 */ /* 0x002fc8000f8ec0ff */
[----:B------:R-:W-:-:S13]  /*3660*/  ISETP.NE.AND P0, PT, R0, UR4, PT ;  /* 0x0000000400007c0c */ /* 0x000fda000bf05270 */
[----:B------:R-:W-:Y:S05]  /*3670*/  @P0 BRA `(.L_x_59) ;  /* 0x00000000003c0947 */ /* 0x000fea0003800000 */
[----:B------:R-:W1:Y:S01]  /*3680*/  S2R R2, SR_LANEID ;  /* 0x0000000000027919 */ /* 0x000e620000000000 */
[----:B------:R-:W-:Y:S01]  /*3690*/  ULOP3.LUT UR8, URZ, UR8, URZ, 0x33, !UPT ;  /* 0x00000008ff087292 */ /* 0x000fe2000f8e33ff */
[----:B------:R-:W-:Y:S01]  /*36a0*/  LOP3.LUT R4, RZ, UR4, RZ, 0x33, !PT ;  /* 0x00000004ff047c12 */ /* 0x000fe2000f8e33ff */
[----:B------:R-:W-:Y:S02]  /*36b0*/  VOTEU.ANY UR7, UPT, PT ;  /* 0x0000000000077886 */ /* 0x000fe400038e0100 */
[----:B------:R-:W-:Y:S01]  /*36c0*/  UFLO.U32 UR7, UR7 ;  /* 0x00000007000772bd */ /* 0x000fe200080e0000 */
[----:B------:R-:W3:Y:S01]  /*36d0*/  REDUX UR4, R4 ;  /* 0x00000000040473c4 */ /* 0x000ee20000000000 */
[----:B------:R-:W-:-:S06]  /*36e0*/  IMAD.U32 R0, RZ, RZ, UR8 ;  /* 0x00000008ff007e24 */ /* 0x000fcc000f8e00ff */
[----:B------:R4:W-:Y:S01]  /*36f0*/  UTCATOMSWS.AND URZ, UR8 ;  /* 0x0000000800ff79e3 */ /* 0x0009e20008000000 */
[----:B------:R-:W2:Y:S01]  /*3700*/  REDUX UR6, R0 ;  /* 0x00000000000673c4 */ /* 0x000ea20000000000 */
[----:B-1----:R-:W-:Y:S01]  /*3710*/  ISETP.EQ.U32.AND P0, PT, R2, UR7, PT ;  /* 0x0000000702007c0c */ /* 0x002fe2000bf02070 */
[----:B---3--:R-:W-:Y:S01]  /*3720*/  IMAD.U32 R2, RZ, RZ, UR4 ;  /* 0x00000004ff027e24 */ /* 0x008fe2000f8e00ff */
[----:B--2---:R-:W-:-:S11]  /*3730*/  MOV R3, UR6 ;  /* 0x0000000600037c02 */ /* 0x004fd60008000f00 */
[----:B------:R4:W-:Y:S04]  /*3740*/  @P0 ATOMS.AND RZ, [UR5+0x14], R3 ;  /* 0x00001403ffff098c */ /* 0x0009e8000a800005 */
[----:B------:R4:W-:Y:S01]  /*3750*/  @P0 ATOMS.AND RZ, [UR5+0x18], R2 ;  /* 0x00001802ffff098c */ /* 0x0009e2000a800005 */
[----:B------:R-:W-:Y:S05]  /*3760*/  BRA `(.L_x_60) ;  /* 0x0000000000147947 */ /* 0x000fea0003800000 */
.L_x_59:
[----:B------:R-:W-:Y:S02]  /*3770*/  MOV R2, 0x3790 ;  /* 0x0000379000027802 */ /* 0x000fe40000000f00 */
[----:B--2--5:R-:W-:Y:S05]  /*3780*/  CALL.REL.NOINC `($__internal_0_$__cuda_sm10x_tcgen05_guardrail_trap_col_being_dealloced_not_returned_by_alloc) ;  /* 0x0000006800bc7944 */ /* 0x024fea0003c00000 */
[----:B------:R-:W-:Y:S05]  /*3790*/  BRA `(.L_x_60) ;  /* 0x0000000000087947 */ /* 0x000fea0003800000 */
.L_x_58:
[----:B------:R-:W-:Y:S02]  /*37a0*/  MOV R2, 0x37c0 ;  /* 0x000037c000027802 */ /* 0x000fe40000000f00 */
[----:B--2--5:R-:W-:Y:S05]  /*37b0*/  CALL.REL.NOINC `($__internal_2_$__cuda_sm10x_tcgen05_guardrail_trap_unallocated_columns_being_dealloced) ;  /* 0x0000006800c87944 */ /* 0x024fea0003c00000 */
.L_x_60:
[----:B------:R-:W-:Y:S01]  /*37c0*/  NOP ;  /* 0x0000000000007918 */ /* 0x000fe20000000000 */
[----:B----4-:R-:W-:Y:S05]  /*37d0*/  EXIT ;  /* 0x000000000000794d */ /* 0x010fea0003800000 */
.L_x_43:
[----:B------:R-:W-:Y:S05]  /*37e0*/  BRA.U !UP0, `(.L_x_61) ;  /* 0x0000001508507547 */ /* 0x000fea000b800000 */
[----:B------:R-:W1:Y:S01]  /*37f0*/  LDC R0, c[0x0][0xd30] ;  /* 0x00034c00ff007b82 */ /* 0x000e620000000800 */
[----:B------:R-:W-:Y:S01]  /*3800*/  UMOV UR4, 0x400 ;  /* 0x0000040000047882 */ /* 0x000fe20000000000 */
[----:B------:R-:W-:Y:S01]  /*3810*/  UISETP.NE.AND UP0, UPT, UR8, 0x2, UPT ;  /* 0x000000020800788c */ /* 0x000fe2000bf05270 */
[----:B------:R-:W-:Y:S01]  /*3820*/  IMAD.MOV.U32 R36, RZ, RZ, 0x1 ;  /* 0x00000001ff247424 */ /* 0x000fe200078e00ff */
[----:B------:R-:W-:Y:S01]  /*3830*/  ULEA UR4, UR37, UR4, 0x18 ;  /* 0x0000000425047291 */ /* 0x000fe2000f8ec0ff */
[----:B------:R-:W-:Y:S01]  /*3840*/  CS2R R34, SRZ ;  /* 0x0000000000227805 */ /* 0x000fe2000001ff00 */
[----:B------:R-:W-:Y:S01]  /*3850*/  IMAD.MOV.U32 R32, RZ, RZ, 0x4000 ;  /* 0x00004000ff207424 */ /* 0x000fe200078e00ff */
[----:B------:R-:W-:Y:S01]  /*3860*/  UPLOP3.LUT UP1, UPT, UPT, UPT, UPT, 0x40, 0x4 ;  /* 0x000000000004789c */ /* 0x000fe20003f2e870 */
[----:B------:R-:W2:Y:S01]  /*3870*/  LDC R27, c[0x0][0x370] ;  /* 0x0000dc00ff1b7b82 */ /* 0x000ea20000000800 */
[----:B------:R-:W-:Y:S02]  /*3880*/  UIADD3 UR5, UPT, UPT, UR4, 0x78, URZ ;  /* 0x0000007804057890 */ /* 0x000fe4000fffe0ff */
[----:B------:R-:W-:-:S02]  /*3890*/  USEL UR6, URZ, 0x1, UP0 ;  /* 0x00000001ff067887 */ /* 0x000fc40008000000 */
[----:B------:R-:W-:Y:S02]  /*38a0*/  UIADD3 UR57, UPT, UPT, UR4, 0x60, URZ ;  /* 0x0000006004397890 */ /* 0x000fe4000fffe0ff */
[----:B------:R-:W-:Y:S01]  /*38b0*/  UIADD3 UR49, UPT, UPT, UR4, 0x68, URZ ;  /* 0x0000006804317890 */ /* 0x000fe2000fffe0ff */
[----:B------:R-:W4:Y:S01]  /*38c0*/  LDC R8, c[0x0][0xd0c] ;  /* 0x00034300ff087b82 */ /* 0x000f220000000800 */
[----:B------:R-:W-:Y:S02]  /*38d0*/  UIADD3 UR41, UPT, UPT, UR4, 0x70, URZ ;  /* 0x0000007004297890 */ /* 0x000fe4000fffe0ff */
[----:B------:R-:W-:-:S05]  /*38e0*/  UPRMT UR5, UR37, 0x654, UR5 ;  /* 0x0000065425057896 */ /* 0x000fca0008000005 */
[----:B------:R-:W2:Y:S01]  /*38f0*/  LDC R25, c[0x0][0xd20] ;  /* 0x00034800ff197b82 */ /* 0x000ea20000000800 */
[----:B-1----:R-:W-:-:S07]  /*3900*/  ISETP.NE.AND P1, PT, R0, 0x1, PT ;  /* 0x000000010000780c */ /* 0x002fce0003f25270 */
[----:B------:R-:W1:Y:S08]  /*3910*/  LDC.64 R38, c[0x0][0x348] ;  /* 0x0000d200ff267b82 */ /* 0x000e700000000a00 */
[----:B------:R-:W1:Y:S08]  /*3920*/  LDC.64 R18, c[0x0][0xa88] ;  /* 0x0002a200ff127b82 */ /* 0x000e700000000a00 */
[----:B------:R-:W1:Y:S08]  /*3930*/  LDC.64 R22, c[0x0][0xd10] ;  /* 0x00034400ff167b82 */ /* 0x000e700000000a00 */
[----:B------:R-:W1:Y:S08]  /*3940*/  LDC.64 R6, c[0x0][0xd18] ;  /* 0x00034600ff067b82 */ /* 0x000e700000000a00 */
[----:B------:R-:W1:Y:S08]  /*3950*/  LDC.64 R4, c[0x0][0xd28] ;  /* 0x00034a00ff047b82 */ /* 0x000e700000000a00 */
[----:B------:R-:W1:Y:S08]  /*3960*/  LDC.64 R20, c[0x0][0xa90] ;  /* 0x0002a400ff147b82 */ /* 0x000e700000000a00 */
[----:B--2-4-:R-:W1:Y:S02]  /*3970*/  LDC R26, c[0x0][0x374] ;  /* 0x0000dd00ff1a7b82 */ /* 0x014e640000000800 */
.L_x_72:
[C---:B------:R-:W-:Y:S02]  /*3980*/  LEA R0, R35.reuse, UR4, 0x3 ;  /* 0x0000000423007c11 */ /* 0x040fe4000f8e18ff */
[----:B------:R-:W-:Y:S02]  /*3990*/  SHF.L.U32 R3, R34, 0x1f, RZ ;  /* 0x0000001f22037819 */ /* 0x000fe400000006ff */
[----:B------:R-:W-:Y:S02]  /*39a0*/  LEA R28, R35, UR4, 0x4 ;  /* 0x00000004231c7c11 */ /* 0x000fe4000f8e20ff */
[----:B------:R-:W2:Y:S02]  /*39b0*/  SYNCS.PHASECHK.TRANS64.TRYWAIT P0, [R0+URZ+0xb0], R3 ;  /* 0x0000b003000075a7 */ /* 0x000ea400080011ff */
[----:B--2-4-:R-:W-:Y:S05]  /*39c0*/  @!P0 BRA `(.L_x_62) ;  /* 0x0000006000dc8947 */ /* 0x014fea0003800000 */
.L_x_151:
[----:B---3--:R-:W-:Y:S01]  /*39d0*/  ISETP.GE.AND P0, PT, R2, 0x1, PT ;  /* 0x000000010200780c */ /* 0x008fe20003f06270 */
[----:B------:R-:W3:Y:S01]  /*39e0*/  LDS.128 R28, [R28+0x120] ;  /* 0x000120001c1c7984 */ /* 0x000ee20000000c00 */
[----:B--2---:R-:W-:Y:S01]  /*39f0*/  VIADD R0, R0, 0xc0 ;  /* 0x000000c000007836 */ /* 0x004fe20000000000 */
[----:B------:R-:W-:Y:S01]  /*3a00*/  @!PT LDS RZ, [RZ] ;  /* 0x00000000fffff984 */ /* 0x000fe20000000800 */
[----:B------:R-:W-:Y:S01]  /*3a10*/  @!PT LDS RZ, [RZ] ;  /* 0x00000000fffff984 */ /* 0x000fe20000000800 */
[----:B------:R-:W-:Y:S01]  /*3a20*/  @!PT LDS RZ, [RZ] ;  /* 0x00000000fffff984 */ /* 0x000fe20000000800 */
[----:B------:R-:W-:Y:S01]  /*3a30*/  @!PT LDS RZ, [RZ] ;  /* 0x00000000fffff984 */ /* 0x000fe20000000800 */
[----:B------:R2:W-:Y:S06]  /*3a40*/  MEMBAR.ALL.CTA ;  /* 0x0000000000007992 */ /* 0x0005ec0000008000 */
[----:B--2---:R-:W2:Y:S01]  /*3a50*/  FENCE.VIEW.ASYNC.S ;  /* 0x00000000000073c6 */ /* 0x004ea20000000000 */
[----:B------:R-:W-:Y:S04]  /*3a60*/  PRMT R0, RZ, 0x654, R0 ;  /* 0x00000654ff007816 */ /* 0x000fe80000000000 */
[----:B--2---:R2:W-:Y:S01]  /*3a70*/  SYNCS.ARRIVE.TRANS64.RED.A1T0 RZ, [R0+URZ], RZ ;  /* 0x000000ff00ff79a7 */ /* 0x0045e200081004ff */
[----:B---3--:R-:W-:Y:S11]  /*3a80*/  LOP3.LUT P3, RZ, R30, 0x1, RZ, 0xc0, !PT ;  /* 0x000000011eff7812 */ /* 0x008ff6000786c0ff */
[----:B------:R-:W-:Y:S02]  /*3a90*/  @!UPT UIADD3 URZ, UPT, UPT, URZ, URZ, URZ ;  /* 0x000000fffffff290 */ /* 0x000fe4000fffe0ff */
[----:B------:R-:W-:Y:S02]  /*3aa0*/  @P3 MOV R13, R28 ;  /* 0x0000001c000d3202 */ /* 0x000fe40000000f00 */
[----:B------:R-:W-:Y:S01]  /*3ab0*/  @P3 LOP3.LUT R10, R29, 0xffff, RZ, 0xc0, !PT ;  /* 0x0000ffff1d0a3812 */ /* 0x000fe200078ec0ff */
[----:B--2---:R-:W-:Y:S06]  /*3ac0*/  @!P0 BRA `(.L_x_63) ;  /* 0x0000000000a48947 */ /* 0x004fec0003800000 */
[----:B-1----:R-:W-:Y:S01]  /*3ad0*/  IMAD.HI.U32 R42, R26, R7, RZ ;  /* 0x000000071a2a7227 */ /* 0x002fe200078e00ff */
[----:B------:R-:W-:Y:S02]  /*3ae0*/  ISETP.NE.AND P0, PT, R6, 0x1, PT ;  /* 0x000000010600780c */ /* 0x000fe40003f05270 */
[----:B------:R-:W-:Y:S01]  /*3af0*/  ISETP.NE.AND P2, PT, R2, 0x1, PT ;  /* 0x000000010200780c */ /* 0x000fe20003f45270 */
[-C--:B------:R-:W-:Y:S01]  /*3b00*/  IMAD.HI.U32 R40, R27, R22.reuse, RZ ;  /* 0x000000161b287227 */ /* 0x080fe200078e00ff */
[----:B------:R-:W-:Y:S02]  /*3b10*/  SHF.R.U32.HI R37, RZ, R25, R42 ;  /* 0x00000019ff257219 */ /* 0x000fe4000001162a */
[----:B------:R-:W-:Y:S01]  /*3b20*/  ISETP.NE.AND P4, PT, R8, 0x1, PT ;  /* 0x000000010800780c */ /* 0x000fe20003f85270 */
[----:B-----5:R-:W-:Y:S01]  /*3b30*/  IMAD.HI.U32 R46, R10, R7, RZ ;  /* 0x000000070a2e7227 */ /* 0x020fe200078e00ff */
[----:B------:R-:W-:Y:S02]  /*3b40*/  SHF.R.U32.HI R40, RZ, R23, R40 ;  /* 0x00000017ff287219 */ /* 0x000fe40000011628 */
[----:B------:R-:W-:Y:S01]  /*3b50*/  SEL R3, R26, R37, !P0 ;  /* 0x000000251a037207 */ /* 0x000fe20004000000 */
[----:B------:R-:W-:Y:S01]  /*3b60*/  IMAD.HI.U32 R42, R13, R22, RZ ;  /* 0x000000160d2a7227 */ /* 0x000fe200078e00ff */
[----:B------:R-:W-:Y:S02]  /*3b70*/  SEL R11, R27, R40, !P4 ;  /* 0x000000281b0b7207 */ /* 0x000fe40006000000 */
[----:B------:R-:W-:Y:S01]  /*3b80*/  SHF.R.U32.HI R37, RZ, R25, R46 ;  /* 0x00000019ff257219 */ /* 0x000fe2000001162e */
[-C--:B------:R-:W-:Y:S01]  /*3b90*/  IMAD.HI.U32 R44, R3, R4.reuse, RZ ;  /* 0x00000004032c7227 */ /* 0x080fe200078e00ff */
[----:B------:R-:W-:Y:S02]  /*3ba0*/  SHF.R.U32.HI R42, RZ, R23, R42 ;  /* 0x00000017ff2a7219 */ /* 0x000fe4000001162a */
[----:B------:R-:W-:Y:S01]  /*3bb0*/  SEL R9, R10, R37, !P0 ;  /* 0x000000250a097207 */ /* 0x000fe20004000000 */
[-C--:B------:R-:W-:Y:S01]  /*3bc0*/  IMAD.HI.U32 R40, R11, R4.reuse, RZ ;  /* 0x000000040b287227 */ /* 0x080fe200078e00ff */
[-C--:B------:R-:W-:Y:S03]  /*3bd0*/  @P2 SHF.R.U32.HI R3, RZ, R5.reuse, R44 ;  /* 0x00000005ff032219 */ /* 0x080fe6000001162c */
[----:B------:R-:W-:Y:S01]  /*3be0*/  IMAD.HI.U32 R16, R9, R4, RZ ;  /* 0x0000000409107227 */ /* 0x000fe200078e00ff */
[----:B------:R-:W-:Y:S03]  /*3bf0*/  @P2 SHF.R.U32.HI R11, RZ, R5, R40 ;  /* 0x00000005ff0b2219 */ /* 0x000fe60000011628 */
[C---:B------:R-:W-:Y:S01]  /*3c00*/  IMAD R12, R2.reuse, R3, RZ ;  /* 0x00000003020c7224 */ /* 0x040fe200078e02ff */
[----:B------:R-:W-:Y:S01]  /*3c10*/  SEL R3, R13, R42, !P4 ;  /* 0x0000002a0d037207 */ /* 0x000fe20006000000 */
[C---:B------:R-:W-:Y:S01]  /*3c20*/  IMAD R14, R2.reuse, R11, RZ ;  /* 0x0000000b020e7224 */ /* 0x040fe200078e02ff */
[----:B------:R-:W-:Y:S02]  /*3c30*/  SHF.R.U32.HI R16, RZ, R5, R16 ;  /* 0x00000005ff107219 */ /* 0x000fe40000011610 */
[C---:B------:R-:W-:Y:S02]  /*3c40*/  ISETP.GE.AND P0, PT, R9.reuse, R12, PT ;  /* 0x0000000c0900720c */ /* 0x040fe40003f06270 */
[----:B------:R-:W-:Y:S02]  /*3c50*/  SEL R17, R9, R16, !P2 ;  /* 0x0000001009117207 */ /* 0x000fe40005000000 */
[C---:B------:R-:W-:Y:S03]  /*3c60*/  ISETP.GE.OR P0, PT, R3.reuse, R14, P0 ;  /* 0x0000000e0300720c */ /* 0x040fe60000706670 */
[----:B------:R-:W-:Y:S04]  /*3c70*/  IMAD.MOV R15, RZ, RZ, -R17 ;  /* 0x000000ffff0f7224 */ /* 0x000fe800078e0a11 */
[----:B------:R-:W-:Y:S06]  /*3c80*/  IMAD R15, R2, R15, R9 ;  /* 0x0000000f020f7224 */ /* 0x000fec00078e0209 */
[C---:B------:R-:W-:Y:S05]  /*3c90*/  @!P0 IMAD.HI.U32 R12, R3.reuse, R4, RZ ;  /* 0x00000004030c8227 */ /* 0x040fea00078e00ff */
[----:B------:R-:W-:Y:S04]  /*3ca0*/  @!P0 SHF.R.U32.HI R12, RZ, R5, R12 ;  /* 0x00000005ff0c8219 */ /* 0x000fe8000001160c */
[----:B------:R-:W-:Y:S01]  /*3cb0*/  @!P0 SEL R0, R3, R12, !P2 ;  /* 0x0000000c03008207 */ /* 0x000fe20005000000 */
[----:B------:R-:W-:Y:S03]  /*3cc0*/  IMAD.MOV R12, RZ, RZ, -R3 ;  /* 0x000000ffff0c7224 */ /* 0x000fe600078e0a03 */
[----:B------:R-:W-:Y:S01]  /*3cd0*/  @!P0 IADD3 R16, PT, PT, R17, -R0, RZ ;  /* 0x8000000011108210 */ /* 0x000fe20007ffe0ff */
[----:B------:R-:W-:Y:S01]  /*3ce0*/  @!P0 IMAD R0, R11, R15, R0 ;  /* 0x0000000f0b008224 */ /* 0x000fe200078e0200 */
[----:B------:R-:W-:Y:S01]  /*3cf0*/  IADD3 R11, PT, PT, -R9, RZ, RZ ;  /* 0x000000ff090b7210 */ /* 0x000fe20007ffe1ff */
[----:B------:R-:W-:Y:S02]  /*3d00*/  IMAD R13, R8, R12, R13 ;  /* 0x0000000c080d7224 */ /* 0x000fe400078e020d */
[----:B------:R-:W-:Y:S02]  /*3d10*/  @!P0 IMAD R9, R16, R2, R3 ;  /* 0x0000000210098224 */ /* 0x000fe400078e0203 */
[----:B------:R-:W-:Y:S02]  /*3d20*/  @!P0 IMAD.MOV.U32 R3, RZ, RZ, R0 ;  /* 0x000000ffff038224 */ /* 0x000fe400078e0000 */
[----:B------:R-:W-:Y:S02]  /*3d30*/  IMAD R10, R6, R11, R10 ;  /* 0x0000000b060a7224 */ /* 0x000fe400078e020a */
[----:B------:R-:W-:Y:S02]  /*3d40*/  IMAD R13, R3, R8, R13 ;  /* 0x00000008030d7224 */ /* 0x000fe400078e020d */
[----:B------:R-:W-:Y:S02]  /*3d50*/  IMAD R10, R9, R6, R10 ;  /* 0x00000006090a7224 */ /* 0x000fe400078e020a */
.L_x_63:
[----:B------:R-:W-:Y:S05]  /*3d60*/  BRA.U UP1, `(.L_x_64) ;  /* 0x0000000101107547 */ /* 0x000fea000b800000 */
[----:B------:R-:W-:Y:S04]  /*3d70*/  MOV R0, UR6 ;  /* 0x0000000600007c02 */ /* 0x000fe80008000f00 */
[----:B------:R-:W-:Y:S04]  /*3d80*/  SHF.L.U32 R3, R0, 0x1f, RZ ;  /* 0x0000001f00037819 */ /* 0x000fe800000006ff */
[----:B------:R-:W2:Y:S02]  /*3d90*/  SYNCS.PHASECHK.TRANS64.TRYWAIT P0, [UR4+0xa8], R3 ;  /* 0x0000a803ff0075a7 */ /* 0x000ea40008001104 */
[----:B--2---:R-:W-:Y:S05]  /*3da0*/  @!P0 BRA `(.L_x_65) ;  /* 0x0000005c00f88947 */ /* 0x004fea0003800000 */
.L_x_64:
[----:B-1----:R-:W-:Y:S01]  /*3db0*/  ISETP.NE.U32.AND P0, PT, R20, RZ, PT ;  /* 0x000000ff1400720c */ /* 0x002fe20003f05070 */
[----:B------:R-:W-:Y:S01]  /*3dc0*/  USHF.L.U32 UR58, UR11, 0x7, URZ ;  /* 0x000000070b3a7899 */ /* 0x000fe200080006ff */
[----:B------:R-:W-:Y:S02]  /*3dd0*/  R2UR UR59, R24 ;  /* 0x00000000183b72ca */ /* 0x000fe400000e0000 */
[C---:B------:R-:W-:Y:S02]  /*3de0*/  ISETP.NE.AND.EX P0, PT, R21.reuse, RZ, PT, P0 ;  /* 0x000000ff1500720c */ /* 0x040fe40003f05300 */
[----:B------:R-:W-:Y:S02]  /*3df0*/  ISETP.NE.U32.AND P2, PT, R20, RZ, PT ;  /* 0x000000ff1400720c */ /* 0x000fe40003f45070 */
[----:B------:R-:W-:Y:S02]  /*3e00*/  SHF.L.U32 R11, R36, 0x1f, RZ ;  /* 0x0000001f240b7819 */ /* 0x000fe400000006ff */
[----:B------:R-:W-:Y:S05]  /*3e10*/  ISETP.NE.AND.EX P2, PT, R21, RZ, PT, P2 ;  /* 0x000000ff1500720c */ /* 0x000fea0003f45320 */
[----:B------:R-:W-:Y:S02]  /*3e20*/  USHF.L.U32 UR59, UR59, 0x7, URZ ;  /* 0x000000073b3b7899 */ /* 0x000fe400080006ff */
[----:B------:R-:W-:Y:S10]  /*3e30*/  @!P0 BRA `(.L_x_66) ;  /* 0x00000000002c8947 */ /* 0x000ff40003800000 */
[----:B------:R-:W-:Y:S01]  /*3e40*/  ISETP.NE.U32.AND P0, PT, R18, RZ, PT ;  /* 0x000000ff1200720c */ /* 0x000fe20003f05070 */
[----:B------:R-:W-:Y:S03]  /*3e50*/  IMAD.MOV.U32 R89, RZ, RZ, 0x1 ;  /* 0x00000001ff597424 */ /* 0x000fe600078e00ff */
[----:B------:R-:W-:Y:S11]  /*3e60*/  ISETP.NE.AND.EX P0, PT, R19, RZ, PT, P0 ;  /* 0x000000ff1300720c */ /* 0x000ff60003f05300 */
[----:B------:R-:W-:Y:S02]  /*3e70*/  @!UPT UIADD3 URZ, UPT, UPT, URZ, URZ, URZ ;  /* 0x000000fffffff290 */ /* 0x000fe4000fffe0ff */
[----:B------:R-:W1:Y:S01]  /*3e80*/  @P0 LDC.64 R14, c[0x0][0xa88] ;  /* 0x0002a200ff0e0b82 */ /* 0x000e620000000a00 */
[----:B--2---:R-:W-:Y:S04]  /*3e90*/  @P0 IMAD R0, R20, UR36, RZ ;  /* 0x0000002414000c24 */ /* 0x004fe8000f8e02ff */
[----:B-1----:R-:W-:Y:S04]  /*3ea0*/  @P0 IMAD.WIDE R14, R0, 0x4, R14 ;  /* 0x00000004000e0825 */ /* 0x002fe800078e020e */
[----:B------:R-:W-:Y:S01]  /*3eb0*/  HFMA2 R0, -RZ, RZ, 0, 5.9604644775390625e-08 ;  /* 0x00000001ff007431 */ /* 0x000fe200000001ff */
[----:B-----5:R1:W5:Y:S04]  /*3ec0*/  @P0 LDG.E R49, desc[UR38][R14.64] ;  /* 0x000000260e310981 */ /* 0x020368000c1e1900 */
[----:B------:R-:W-:Y:S01]  /*3ed0*/  @!P0 PRMT R89, R0, 0x7610, R89 ;  /* 0x0000761000598816 */ /* 0x000fe20000000059 */
[----:B-1----:R-:W3:Y:S06]  /*3ee0*/  @!P0 LDC R49, c[0x0][0xa80] ;  /* 0x0002a000ff318b82 */ /* 0x002eec0000000800 */
.L_x_66:
[----:B---3-5:R-:W-:Y:S01]  /*3ef0*/  @!P2 FSETP.EQ.AND P0, PT, R49, RZ, PT ;  /* 0x000000ff3100a20b */ /* 0x028fe20003f02000 */
[----:B------:R-:W-:Y:S01]  /*3f00*/  @!UPT UIADD3 URZ, UPT, UPT, URZ, URZ, URZ ;  /* 0x000000fffffff290 */ /* 0x000fe2000fffe0ff */
[----:B------:R-:W-:Y:S11]  /*3f10*/  @!P2 BRA `(.L_x_67) ;  /* 0x000000000018a947 */ /* 0x000ff60003800000 */
[----:B------:R-:W-:Y:S02]  /*3f20*/  LOP3.LUT P2, RZ, R89, 0xff, RZ, 0xc0, !PT ;  /* 0x000000ff59ff7812 */ /* 0x000fe4000784c0ff */
[----:B------:R-:W-:Y:S04]  /*3f30*/  ISETP.NE.U32.AND P0, PT, R18, RZ, PT ;  /* 0x000000ff1200720c */ /* 0x000fe80003f05070 */
[----:B------:R-:W-:Y:S04]  /*3f40*/  ISETP.NE.AND.EX P0, PT, R19, RZ, PT, P0 ;  /* 0x000000ff1300720c */ /* 0x000fe80003f05300 */
[----:B------:R-:W-:Y:S03]  /*3f50*/  PLOP3.LUT P0, PT, P0, PT, PT, 0x8, 0x80 ;  /* 0x000000000080781c */ /* 0x000fe6000070e170 */
[----:B------:R-:W-:Y:S11]  /*3f60*/  @P2 FSETP.EQ.AND P0, PT, R49, RZ, PT ;  /* 0x000000ff3100220b */ /* 0x000ff60003f02000 */
[----:B------:R-:W-:Y:S02]  /*3f70*/  @!UPT UIADD3 URZ, UPT, UPT, URZ, URZ, URZ ;  /* 0x000000fffffff290 */ /* 0x000fe4000fffe0ff */
.L_x_67:
[----:B------:R-:W1:Y:S01]  /*3f80*/  SYNCS.PHASECHK.TRANS64.TRYWAIT P2, [UR4+0x80], R11 ;  /* 0x0000800bff0075a7 */ /* 0x000e620008041104 */
[----:B------:R-:W-:Y:S04]  /*3f90*/  ELECT P4, URZ, PT ;  /* 0x0000000000ff782f */ /* 0x000fe80003880000 */
[----:B------:R-:W-:Y:S11]  /*3fa0*/  PLOP3.LUT P4, PT, P0, P4, PT, 0xf2, 0x2f ;  /* 0x00000000002f781c */ /* 0x000ff60000789e72 */
[----:B------:R-:W-:Y:S02]  /*3fb0*/  @!UPT UIADD3 URZ, UPT, UPT, URZ, URZ, URZ ;  /* 0x000000fffffff290 */ /* 0x000fe4000fffe0ff */
[----:B------:R-:W-:Y:S05]  /*3fc0*/  @!P4 IADD3 R9, P0, PT, R38, 0x780, RZ ;  /* 0x000007802609c810 */ /* 0x000fea0007f1e0ff */
[----:B--2---:R-:W-:Y:S01]  /*3fd0*/  @!P4 IMAD.X R3, RZ, RZ, R39, P0 ;  /* 0x000000ffff03c224 */ /* 0x004fe200000e0627 */
[----:B-1----:R-:W-:Y:S07]  /*3fe0*/  @!P2 BRA `(.L_x_68) ;  /* 0x0000005c0080a947 */ /* 0x002fee0003800000 */
.L_x_154:
[----:B------:R-:W-:Y:S01]  /*3ff0*/  @!P4 R2UR UR8, R9 ;  /* 0x000000000908c2ca */ /* 0x000fe200000e0000 */
[----:B------:R-:W-:Y:S01]  /*4000*/  VOTEU.ALL UP3, P4 ;  /* 0x0000000000ff7886 */ /* 0x000fe20002060000 */
[----:B------:R-:W-:Y:S01]  /*4010*/  @!P4 R2UR UR7, R3 ;  /* 0x000000000307c2ca */ /* 0x000fe200000e0000 */
[----:B------:R-:W-:Y:S01]  /*4020*/  VOTEU.ALL UP2, P4 ;  /* 0x0000000000ff7886 */ /* 0x000fe20002040000 */
[----:B------:R-:W-:Y:S01]  /*4030*/  UMOV UR14, 0x0 ;  /* 0x00000000000e7882 */ /* 0x000fe20000000000 */
[----:B------:R-:W-:Y:S01]  /*4040*/  UMOV UR15, 0x10000000 ;  /* 0x10000000000f7882 */ /* 0x000fe20000000000 */
[----:B------:R-:W-:Y:S01]  /*4050*/  @!UP3 UIADD3 UR56, UPT, UPT, UR4, 0x200, URZ ;  /* 0x000002000438b890 */ /* 0x000fe2000fffe0ff */
[----:B-1----:R-:W-:Y:S01]  /*4060*/  @!P4 IMAD.MOV.U32 R0, RZ, RZ, 0x4000 ;  /* 0x00004000ff00c424 */ /* 0x002fe200078e00ff */
[----:B------:R-:W-:Y:S01]  /*4070*/  UMOV UR60, UR36 ;  /* 0x00000024003c7c82 */ /* 0x000fe20008000000 */
[----:B------:R-:W-:Y:S01]  /*4080*/  @!UP3 UIADD3 UR26, UPT, UPT, UR58, 0x20, URZ ;  /* 0x000000203a1ab890 */ /* 0x000fe2000fffe0ff */
[----:B------:R-:W-:Y:S01]  /*4090*/  @!P4 IADD3 R9, P0, PT, R38, 0x780, RZ ;  /* 0x000007802609c810 */ /* 0x000fe20007f1e0ff */
[----:B------:R-:W-:Y:S02]  /*40a0*/  @!UP3 UIADD3 UR24, UPT, UPT, UR4, 0x1200, URZ ;  /* 0x000012000418b890 */ /* 0x000fe4000fffe0ff */
[----:B------:R-:W-:Y:S01]  /*40b0*/  IMAD.U32 R14, RZ, RZ, UR8 ;  /* 0x00000008ff0e7e24 */ /* 0x000fe2000f8e00ff */
[----:B------:R-:W-:Y:S01]  /*40c0*/  VOTEU.ALL UP1, P4 ;  /* 0x0000000000ff7886 */ /* 0x000fe20002020000 */
[----:B------:R-:W-:Y:S01]  /*40d0*/  IMAD.U32 R15, RZ, RZ, UR7 ;  /* 0x00000007ff0f7e24 */ /* 0x000fe2000f8e00ff */
[----:B------:R-:W-:Y:S01]  /*40e0*/  UMOV UR25, UR57 ;  /* 0x0000003900197c82 */ /* 0x000fe20008000000 */
[----:B------:R-:W-:Y:S01]  /*40f0*/  UMOV UR27, UR59 ;  /* 0x0000003b001b7c82 */ /* 0x000fe20008000000 */
[----:B------:R-:W-:Y:S01]  /*4100*/  @!P4 R2UR UR22, R14 ;  /* 0x000000000e16c2ca */ /* 0x000fe200000e0000 */
[----:B------:R-:W-:Y:S01]  /*4110*/  UMOV UR28, UR36 ;  /* 0x00000024001c7c82 */ /* 0x000fe20008000000 */
[----:B------:R-:W-:Y:S01]  /*4120*/  @!P4 R2UR UR23, R15 ;  /* 0x000000000f17c2ca */ /* 0x000fe200000e0000 */
[----:B------:R-:W-:Y:S01]  /*4130*/  @!UP3 UIADD3 UR18, UPT, UPT, UR58, 0x40, URZ ;  /* 0x000000403a12b890 */ /* 0x000fe2000fffe0ff */
[----:B------:R-:W-:Y:S01]  /*4140*/  @!P4 IMAD.X R3, RZ, RZ, R39, P0 ;  /* 0x000000ffff03c224 */ /* 0x000fe200000e0627 */
[----:B------:R-:W-:Y:S01]  /*4150*/  @!UP3 UIADD3 UR16, UPT, UPT, UR4, 0x2200, URZ ;  /* 0x000022000410b890 */ /* 0x000fe2000fffe0ff */
[----:B------:R-:W-:Y:S01]  /*4160*/  VOTEU.ALL UP0, P4 ;  /* 0x0000000000ff7886 */ /* 0x000fe20002000000 */
[----:B------:R-:W-:Y:S01]  /*4170*/  UMOV UR17, UR57 ;  /* 0x0000003900117c82 */ /* 0x000fe20008000000 */
[----:B------:R-:W-:Y:S01]  /*4180*/  UMOV UR19, UR59 ;  /* 0x0000003b00137c82 */ /* 0x000fe20008000000 */
[----:B------:R-:W-:Y:S01]  /*4190*/  UMOV UR20, UR36 ;  /* 0x0000002400147c82 */ /* 0x000fe20008000000 */
[----:B------:R-:W-:Y:S02]  /*41a0*/  @!UP3 UIADD3 UR10, UPT, UPT, UR58, 0x60, URZ ;  /* 0x000000603a0ab890 */ /* 0x000fe4000fffe0ff */
[----:B------:R-:W-:Y:S03]  /*41b0*/  @!UP3 UIADD3 UR8, UPT, UPT, UR4, 0x3200, URZ ;  /* 0x000032000408b890 */ /* 0x000fe6000fffe0ff */
[----:B------:R1:W-:Y:S01]  /*41c0*/  @!UP2 UTMALDG.3D [UR56], [UR22], desc[UR14] ;  /* 0x00000e381600a5b4 */ /* 0x0003e20008011000 */
[----:B------:R-:W-:Y:S01]  /*41d0*/  UMOV UR9, UR57 ;  /* 0x0000003900097c82 */ /* 0x000fe20008000000 */
[----:B------:R-:W-:Y:S01]  /*41e0*/  UMOV UR11, UR59 ;  /* 0x0000003b000b7c82 */ /* 0x000fe20008000000 */
[----:B------:R-:W-:Y:S01]  /*41f0*/  UMOV UR12, UR36 ;  /* 0x00000024000c7c82 */ /* 0x000fe20008000000 */
[----:B------:R-:W-:Y:S01]  /*4200*/  UPRMT UR7, UR37, 0x654, UR57 ;  /* 0x0000065425077896 */ /* 0x000fe20008000039 */
[----:B------:R1:W-:Y:S01]  /*4210*/  @!UP1 UTMALDG.3D [UR24], [UR22], desc[UR14] ;  /* 0x00000e18160095b4 */ /* 0x0003e20008011000 */
[----:B------:R-:W-:Y:S01]  /*4220*/  VOTEU.ALL UP1, P4 ;  /* 0x0000000000ff7886 */ /* 0x000fe20002020000 */
[----:B------:R1:W-:Y:S04]  /*4230*/  @!UP0 UTMALDG.3D [UR16], [UR22], desc[UR14] ;  /* 0x00000e10160085b4 */ /* 0x0003e80008011000 */
[----:B------:R1:W-:Y:S01]  /*4240*/  @!UP1 UTMALDG.3D [UR8], [UR22], desc[UR14] ;  /* 0x00000e08160095b4 */ /* 0x0003e20008011000 */
[----:B------:R1:W-:Y:S01]  /*4250*/  @!P4 SYNCS.ARRIVE.TRANS64.RED.A0TR RZ, [UR4+0x60], R0 ;  /* 0x00006000ffffc9a7 */ /* 0x0003e20008300404 */
[----:B------:R-:W-:Y:S01]  /*4260*/  SYNCS.ARRIVE.TRANS64.RED.A1T0 RZ, [UR7], RZ ;  /* 0x000000ffffff79a7 */ /* 0x000fe20008100407 */
[----:B------:R-:W2:Y:S02]  /*4270*/  SYNCS.PHASECHK.TRANS64.TRYWAIT P2, [UR4+0x88], R11 ;  /* 0x0000880bff0075a7 */ /* 0x000ea40008041104 */
[----:B-12---:R-:W-:Y:S05]  /*4280*/  @!P2 BRA `(.L_x_69) ;  /* 0x0000005800f0a947 */ /* 0x006fea0003800000 */
.L_x_156:
        /* <DEDUP_REMOVED lines=8> */
[----:B------:R-:W-:Y:S01]  /*4310*/  @!UP3 UIADD3 UR48, UPT, UPT, UR4, 0x4200, URZ ;  /* 0x000042000430b890 */ /* 0x000fe2000fffe0ff */
[----:B------:R-:W-:Y:S01]  /*4320*/  @!P4 IADD3 R37, P0, PT, R38, 0x780, RZ ;  /* 0x000007802625c810 */ /* 0x000fe20007f1e0ff */
[----:B------:R-:W-:Y:S01]  /*4330*/  UMOV UR50, UR58 ;  /* 0x0000003a00327c82 */ /* 0x000fe20008000000 */
[----:B------:R-:W-:Y:S01]  /*4340*/  UMOV UR52, UR36 ;  /* 0x0000002400347c82 */ /* 0x000fe20008000000 */
[----:B------:R-:W-:Y:S01]  /*4350*/  @!UP3 UIADD3 UR26, UPT, UPT, UR58, 0x20, URZ ;  /* 0x000000203a1ab890 */ /* 0x000fe2000fffe0ff */
[----:B------:R-:W-:Y:S01]  /*4360*/  IMAD.U32 R14, RZ, RZ, UR8 ;  /* 0x00000008ff0e7e24 */ /* 0x000fe2000f8e00ff */
[----:B------:R-:W-:Y:S01]  /*4370*/  @!UP3 UIADD3 UR24, UPT, UPT, UR4, 0x5200, URZ ;  /* 0x000052000418b890 */ /* 0x000fe2000fffe0ff */
[----:B------:R-:W-:Y:S01]  /*4380*/  IMAD.U32 R15, RZ, RZ, UR7 ;  /* 0x00000007ff0f7e24 */ /* 0x000fe2000f8e00ff */
[----:B------:R-:W-:Y:S01]  /*4390*/  VOTEU.ALL UP1, P4 ;  /* 0x0000000000ff7886 */ /* 0x000fe20002020000 */
[----:B------:R-:W-:Y:S01]  /*43a0*/  UMOV UR25, UR49 ;  /* 0x0000003100197c82 */ /* 0x000fe20008000000 */
[----:B------:R-:W-:Y:S01]  /*43b0*/  @!P4 R2UR UR22, R14 ;  /* 0x000000000e16c2ca */ /* 0x000fe200000e0000 */
[----:B------:R-:W-:Y:S01]  /*43c0*/  UMOV UR28, UR36 ;  /* 0x00000024001c7c82 */ /* 0x000fe20008000000 */
[----:B------:R-:W-:Y:S01]  /*43d0*/  @!P4 R2UR UR23, R15 ;  /* 0x000000000f17c2ca */ /* 0x000fe200000e0000 */
[----:B------:R-:W-:Y:S01]  /*43e0*/  UMOV UR27, UR51 ;  /* 0x00000033001b7c82 */ /* 0x000fe20008000000 */
        /* <DEDUP_REMOVED lines=8> */
[----:B------:R-:W-:Y:S02]  /*4470*/  @!UP3 UIADD3 UR8, UPT, UPT, UR4, 0x7200, URZ ;  /* 0x000072000408b890 */ /* 0x000fe4000fffe0ff */
        /* <DEDUP_REMOVED lines=13> */
.L_x_158:
[----:B------:R-:W2:Y:S01]  /*4550*/  LDC.64 R16, c[0x0][0xd10] ;  /* 0x00034400ff107b82 */ /* 0x000ea20000000a00 */
[----:B------:R-:W-:Y:S01]  /*4560*/  @!P4 R2UR UR8, R37 ;  /* 0x000000002508c2ca */ /* 0x000fe200000e0000 */
[----:B------:R-:W-:Y:S01]  /*4570*/  VOTEU.ALL UP3, P4 ;  /* 0x0000000000ff7886 */ /* 0x000fe20002060000 */
[----:B------:R-:W-:Y:S01]  /*4580*/  @!P4 R2UR UR7, R24 ;  /* 0x000000001807c2ca */ /* 0x000fe200000e0000 */
[----:B------:R-:W-:Y:S01]  /*4590*/  VOTEU.ALL UP2, P4 ;  /* 0x0000000000ff7886 */ /* 0x000fe20002040000 */
[----:B------:R-:W-:Y:S03]  /*45a0*/  UMOV UR14, 0x0 ;  /* 0x00000000000e7882 */ /* 0x000fe60000000000 */
[----:B------:R-:W3:Y:S01]  /*45b0*/  LDC.64 R14, c[0x0][0xd18] ;  /* 0x00034600ff0e7b82 */ /* 0x000ee20000000a00 */
[----:B------:R-:W-:Y:S01]  /*45c0*/  @!UP3 UIADD3 UR43, UPT, UPT, UR59, 0x40, URZ ;  /* 0x000000403b2bb890 */ /* 0x000fe2000fffe0ff */
[----:B------:R-:W-:Y:S01]  /*45d0*/  @!P4 IMAD.MOV.U32 R24, RZ, RZ, 0x4000 ;  /* 0x00004000ff18c424 */ /* 0x000fe200078e00ff */
[----:B------:R-:W-:Y:S01]  /*45e0*/  @!UP3 UIADD3 UR40, UPT, UPT, UR4, 0x8200, URZ ;  /* 0x000082000428b890 */ /* 0x000fe2000fffe0ff */
[----:B------:R-:W-:Y:S01]  /*45f0*/  @P3 SHF.R.U32.HI R33, RZ, 0x10, R29 ;  /* 0x00000010ff213819 */ /* 0x000fe2000001161d */
[----:B------:R-:W-:Y:S03]  /*4600*/  UMOV UR15, 0x10000000 ;  /* 0x10000000000f7882 */ /* 0x000fe60000000000 */
[----:B-1----:R-:W1:Y:S01]  /*4610*/  @!P1 LDC R0, c[0x0][0xd20] ;  /* 0x00034800ff009b82 */ /* 0x002e620000000800 */
[----:B------:R-:W-:Y:S01]  /*4620*/  UMOV UR42, UR58 ;  /* 0x0000003a002a7c82 */ /* 0x000fe20008000000 */
[----:B------:R-:W-:Y:S01]  /*4630*/  IMAD.U32 R40, RZ, RZ, UR8 ;  /* 0x00000008ff287e24 */ /* 0x000fe2000f8e00ff */
[----:B------:R-:W-:Y:S05]  /*4640*/  UMOV UR44, UR36 ;  /* 0x00000024002c7c82 */ /* 0x000fea0008000000 */
[----:B------:R-:W4:Y:S01]  /*4650*/  @!P1 LDC R3, c[0x0][0xd0c] ;  /* 0x00034300ff039b82 */ /* 0x000f220000000800 */
[----:B------:R-:W-:Y:S01]  /*4660*/  IMAD.U32 R41, RZ, RZ, UR7 ;  /* 0x00000007ff297e24 */ /* 0x000fe2000f8e00ff */
[----:B------:R-:W-:Y:S01]  /*4670*/  @!UP3 UIADD3 UR26, UPT, UPT, UR58, 0x20, URZ ;  /* 0x000000203a1ab890 */ /* 0x000fe2000fffe0ff */
[----:B------:R-:W-:Y:S01]  /*4680*/  @!P4 R2UR UR22, R40 ;  /* 0x000000002816c2ca */ /* 0x000fe200000e0000 */
[----:B------:R-:W-:Y:S01]  /*4690*/  @!UP3 UIADD3 UR24, UPT, UPT, UR4, 0x9200, URZ ;  /* 0x000092000418b890 */ /* 0x000fe2000fffe0ff */
[----:B------:R-:W-:Y:S01]  /*46a0*/  VIADD R35, R35, 0x1 ;  /* 0x0000000123237836 */ /* 0x000fe20000000000 */
[----:B------:R-:W-:Y:S01]  /*46b0*/  @!P4 R2UR UR23, R41 ;  /* 0x000000002917c2ca */ /* 0x000fe200000e0000 */
[----:B------:R-:W-:Y:S01]  /*46c0*/  VOTEU.ALL UP1, P4 ;  /* 0x0000000000ff7886 */ /* 0x000fe20002020000 */
[----:B------:R-:W-:Y:S01]  /*46d0*/  UMOV UR25, UR41 ;  /* 0x0000002900197c82 */ /* 0x000fe20008000000 */
[----:B------:R-:W-:Y:S01]  /*46e0*/  UMOV UR28, UR36 ;  /* 0x00000024001c7c82 */ /* 0x000fe20008000000 */
[----:B------:R-:W-:Y:S01]  /*46f0*/  UMOV UR27, UR43 ;  /* 0x0000002b001b7c82 */ /* 0x000fe20008000000 */
[----:B------:R-:W-:Y:S02]  /*4700*/  @!UP3 UIADD3 UR18, UPT, UPT, UR58, 0x40, URZ ;  /* 0x000000403a12b890 */ /* 0x000fe4000fffe0ff */
[----:B------:R-:W-:Y:S01]  /*4710*/  @!UP3 UIADD3 UR16, UPT, UPT, UR4, 0xa200, URZ ;  /* 0x0000a2000410b890 */ /* 0x000fe2000fffe0ff */
[----:B------:R-:W-:Y:S01]  /*4720*/  VOTEU.ALL UP0, P4 ;  /* 0x0000000000ff7886 */ /* 0x000fe20002000000 */
[----:B------:R-:W-:Y:S01]  /*4730*/  UMOV UR17, UR41 ;  /* 0x0000002900117c82 */ /* 0x000fe20008000000 */
[----:B------:R-:W-:Y:S01]  /*4740*/  UMOV UR20, UR36 ;  /* 0x0000002400147c82 */ /* 0x000fe20008000000 */
[----:B------:R-:W-:Y:S02]  /*4750*/  UMOV UR19, UR43 ;  /* 0x0000002b00137c82 */ /* 0x000fe40008000000 */
[----:B------:R1:W-:Y:S01]  /*4760*/  @!UP2 UTMALDG.3D [UR40], [UR22], desc[UR14] ;  /* 0x00000e281600a5b4 */ /* 0x0003e20008011000 */
[----:B------:R-:W-:Y:S02]  /*4770*/  @!UP3 UIADD3 UR10, UPT, UPT, UR58, 0x60, URZ ;  /* 0x000000603a0ab890 */ /* 0x000fe4000fffe0ff */
[----:B------:R-:W-:Y:S01]  /*4780*/  @!UP3 UIADD3 UR8, UPT, UPT, UR4, 0xb200, URZ ;  /* 0x0000b2000408b890 */ /* 0x000fe2000fffe0ff */
[----:B------:R-:W-:Y:S01]  /*4790*/  UMOV UR9, UR41 ;  /* 0x0000002900097c82 */ /* 0x000fe20008000000 */
[----:B------:R-:W-:Y:S01]  /*47a0*/  UMOV UR12, UR36 ;  /* 0x00000024000c7c82 */ /* 0x000fe20008000000 */
[----:B------:R-:W-:Y:S01]  /*47b0*/  UMOV UR11, UR43 ;  /* 0x0000002b000b7c82 */ /* 0x000fe20008000000 */
[----:B------:R1:W-:Y:S01]  /*47c0*/  @!UP1 UTMALDG.3D [UR24], [UR22], desc[UR14] ;  /* 0x00000e18160095b4 */ /* 0x0003e20008011000 */
[----:B------:R-:W-:Y:S01]  /*47d0*/  VOTEU.ALL UP1, P4 ;  /* 0x0000000000ff7886 */ /* 0x000fe20002020000 */
[----:B------:R-:W-:Y:S01]  /*47e0*/  UPRMT UR7, UR37, 0x654, UR41 ;  /* 0x0000065425077896 */ /* 0x000fe20008000029 */
[----:B--2---:R-:W-:Y:S01]  /*47f0*/  @!P1 IMAD.HI.U32 R12, R13, R16, RZ ;  /* 0x000000100d0c9227 */ /* 0x004fe200078e00ff */
[----:B---3--:R-:W-:Y:S02]  /*4800*/  @!P1 ISETP.NE.AND P0, PT, R14, 0x1, PT ;  /* 0x000000010e00980c */ /* 0x008fe40003f05270 */
[----:B----4-:R-:W-:Y:S01]  /*4810*/  @!P1 ISETP.NE.AND P2, PT, R3, 0x1, PT ;  /* 0x000000010300980c */ /* 0x010fe20003f45270 */
[C---:B------:R-:W-:Y:S01]  /*4820*/  @!P1 IMAD.HI.U32 R9, R10.reuse, R15, RZ ;  /* 0x0000000f0a099227 */ /* 0x040fe200078e00ff */
[----:B------:R2:W-:Y:S02]  /*4830*/  @!UP0 UTMALDG.3D [UR16], [UR22], desc[UR14] ;  /* 0x00000e10160085b4 */ /* 0x0005e40008011000 */
[----:B------:R-:W-:Y:S02]  /*4840*/  @!P1 SHF.R.U32.HI R12, RZ, R17, R12 ;  /* 0x00000011ff0c9219 */ /* 0x000fe4000001160c */
[----:B-1----:R-:W-:Y:S02]  /*4850*/  @!P1 SHF.R.U32.HI R9, RZ, R0, R9 ;  /* 0x00000000ff099219 */ /* 0x002fe40000011609 */
[----:B------:R-:W-:Y:S01]  /*4860*/  @!P1 SEL R12, R13, R12, !P2 ;  /* 0x0000000c0d0c9207 */ /* 0x000fe20005000000 */
[----:B------:R2:W-:Y:S01]  /*4870*/  @!UP1 UTMALDG.3D [UR8], [UR22], desc[UR14] ;  /* 0x00000e08160095b4 */ /* 0x0005e20008011000 */
[----:B------:R2:W-:Y:S01]  /*4880*/  @!P4 SYNCS.ARRIVE.TRANS64.RED.A0TR RZ, [UR4+0x70], R24 ;  /* 0x00007018ffffc9a7 */ /* 0x0005e20008300404 */
[----:B------:R-:W-:Y:S05]  /*4890*/  @!P1 SEL R9, R10, R9, !P0 ;  /* 0x000000090a099207 */ /* 0x000fea0004000000 */
[----:B------:R-:W-:Y:S02]  /*48a0*/  @!P1 IMAD.IADD R0, R9, 0x1, -R12 ;  /* 0x0000000109009824 */ /* 0x000fe400078e0a0c */
[----:B------:R-:W-:Y:S02]  /*48b0*/  @!P1 IMAD.IADD R9, R12, 0x1, -R9 ;  /* 0x000000010c099824 */ /* 0x000fe400078e0a09 */
[----:B------:R-:W-:Y:S02]  /*48c0*/  @!P1 IMAD R13, R0, R3, R13 ;  /* 0x00000003000d9224 */ /* 0x000fe400078e020d */
[----:B------:R-:W-:Y:S01]  /*48d0*/  @!P1 IMAD R10, R9, R14, R10 ;  /* 0x0000000e090a9224 */ /* 0x000fe200078e020a */
[----:B------:R-:W-:Y:S01]  /*48e0*/  SYNCS.ARRIVE.TRANS64.RED.A1T0 RZ, [UR7], RZ ;  /* 0x000000ffffff79a7 */ /* 0x000fe20008100407 */
[----:B------:R-:W1:Y:S02]  /*48f0*/  SYNCS.PHASECHK.TRANS64.TRYWAIT P5, [UR4+0x98], R11 ;  /* 0x0000980bff0075a7 */ /* 0x000e6400080a1104 */
[----:B-12---:R-:W-:Y:S05]  /*4900*/  @!P5 BRA `(.L_x_71) ;  /* 0x000000540080d947 */ /* 0x006fea0003800000 */
.L_x_160:
[----:B------:R-:W-:Y:S01]  /*4910*/  @!P4 IADD3 R3, P0, PT, R38, 0x780, RZ ;  /* 0x000007802603c810 */ /* 0x000fe20007f1e0ff */
[----:B------:R-:W-:Y:S01]  /*4920*/  VOTEU.ALL UP2, P4 ;  /* 0x0000000000ff7886 */ /* 0x000fe20002040000 */
[----:B------:R-:W-:Y:S01]  /*4930*/  UMOV UR14, 0x0 ;  /* 0x00000000000e7882 */ /* 0x000fe20000000000 */
[----:B------:R-:W-:Y:S01]  /*4940*/  UMOV UR15, 0x10000000 ;  /* 0x10000000000f7882 */ /* 0x000fe20000000000 */
[----:B------:R-:W-:Y:S01]  /*4950*/  @!P4 R2UR UR8, R3 ;  /* 0x000000000308c2ca */ /* 0x000fe200000e0000 */
[----:B-1----:R-:W-:Y:S01]  /*4960*/  @!P4 IMAD.X R0, RZ, RZ, R39, P0 ;  /* 0x000000ffff00c224 */ /* 0x002fe200000e0627 */
[----:B------:R-:W-:Y:S01]  /*4970*/  UMOV UR34, UR58 ;  /* 0x0000003a00227c82 */ /* 0x000fe20008000000 */
[----:B------:R-:W-:Y:S01]  /*4980*/  VOTEU.ALL UP1, P4 ;  /* 0x0000000000ff7886 */ /* 0x000fe20002020000 */
[----:B------:R-:W-:Y:S01]  /*4990*/  UMOV UR12, UR36 ;  /* 0x00000024000c7c82 */ /* 0x000fe20008000000 */
[----:B------:R-:W-:Y:S01]  /*49a0*/  VOTEU.ALL UP3, P4 ;  /* 0x0000000000ff7886 */ /* 0x000fe20002060000 */
[----:B------:R-:W-:Y:S01]  /*49b0*/  @!P4 R2UR UR7, R0 ;  /* 0x000000000007c2ca */ /* 0x000fe200000e0000 */
[----:B------:R-:W-:Y:S01]  /*49c0*/  VOTEU.ALL UP0, P4 ;  /* 0x0000000000ff7886 */ /* 0x000fe20002000000 */
[----:B------:R-:W-:Y:S01]  /*49d0*/  UMOV UR28, UR36 ;  /* 0x00000024001c7c82 */ /* 0x000fe20008000000 */
[----:B------:R-:W-:Y:S01]  /*49e0*/  UMOV UR20, UR36 ;  /* 0x0000002400147c82 */ /* 0x000fe20008000000 */
[----:B------:R-:W-:Y:S01]  /*49f0*/  @!UP3 UIADD3 UR33, UPT, UPT, UR4, 0x78, URZ ;  /* 0x000000780421b890 */ /* 0x000fe2000fffe0ff */
[----:B------:R-:W-:Y:S01]  /*4a00*/  IMAD.IADD R0, R13, 0x1, R88 ;  /* 0x000000010d007824 */ /* 0x000fe200078e0258 */
[----:B------:R-:W-:Y:S01]  /*4a10*/  @!UP3 UIADD3 UR35, UPT, UPT, UR59, 0x60, URZ ;  /* 0x000000603b23b890 */ /* 0x000fe2000fffe0ff */
[----:B------:R-:W-:Y:S01]  /*4a20*/  IMAD.U32 R14, RZ, RZ, UR8 ;  /* 0x00000008ff0e7e24 */ /* 0x000fe2000f8e00ff */
[----:B------:R-:W-:Y:S01]  /*4a30*/  @!UP3 UIADD3 UR32, UPT, UPT, UR4, 0xc200, URZ ;  /* 0x0000c2000420b890 */ /* 0x000fe2000fffe0ff */
[----:B------:R-:W-:Y:S01]  /*4a40*/  ISETP.NE.AND P0, PT, R35, 0x2, PT ;  /* 0x000000022300780c */ /* 0x000fe20003f05270 */
[----:B------:R-:W-:Y:S01]  /*4a50*/  @!UP3 UIADD3 UR10, UPT, UPT, UR58, 0x20, URZ ;  /* 0x000000203a0ab890 */ /* 0x000fe2000fffe0ff */
[----:B------:R-:W-:Y:S01]  /*4a60*/  LOP3.LUT R36, R36, 0x1, RZ, 0x3c, !PT ;  /* 0x0000000124247812 */ /* 0x000fe200078e3cff */
[----:B------:R-:W-:Y:S01]  /*4a70*/  @!UP3 UIADD3 UR8, UPT, UPT, UR4, 0xd200, URZ ;  /* 0x0000d2000408b890 */ /* 0x000fe2000fffe0ff */
[----:B------:R-:W-:Y:S01]  /*4a80*/  IMAD.U32 R15, RZ, RZ, UR7 ;  /* 0x00000007ff0f7e24 */ /* 0x000fe2000f8e00ff */
[----:B------:R-:W-:Y:S01]  /*4a90*/  @!P4 R2UR UR22, R14 ;  /* 0x000000000e16c2ca */ /* 0x000fe200000e0000 */
[----:B------:R-:W-:Y:S01]  /*4aa0*/  UMOV UR9, UR33 ;  /* 0x0000002100097c82 */ /* 0x000fe20008000000 */
[----:B------:R-:W-:Y:S01]  /*4ab0*/  UMOV UR11, UR35 ;  /* 0x00000023000b7c82 */ /* 0x000fe20008000000 */
[----:B------:R-:W-:Y:S01]  /*4ac0*/  @!UP3 UIADD3 UR26, UPT, UPT, UR58, 0x40, URZ ;  /* 0x000000403a1ab890 */ /* 0x000fe2000fffe0ff */
[----:B------:R-:W-:Y:S01]  /*4ad0*/  @!P4 R2UR UR23, R15 ;  /* 0x000000000f17c2ca */ /* 0x000fe200000e0000 */
[----:B------:R-:W-:Y:S01]  /*4ae0*/  @!UP3 UIADD3 UR24, UPT, UPT, UR4, 0xe200, URZ ;  /* 0x0000e2000418b890 */ /* 0x000fe2000fffe0ff */
[----:B------:R-:W-:Y:S01]  /*4af0*/  SEL R3, RZ, 0x1, P0 ;  /* 0x00000001ff037807 */ /* 0x000fe20000000000 */
[----:B------:R-:W-:Y:S01]  /*4b00*/  UMOV UR25, UR33 ;  /* 0x0000002100197c82 */ /* 0x000fe20008000000 */
[----:B------:R-:W-:Y:S01]  /*4b10*/  UMOV UR27, UR35 ;  /* 0x00000023001b7c82 */ /* 0x000fe20008000000 */
[----:B------:R-:W-:Y:S01]  /*4b20*/  @!UP3 UIADD3 UR18, UPT, UPT, UR58, 0x60, URZ ;  /* 0x000000603a12b890 */ /* 0x000fe2000fffe0ff */
[----:B------:R-:W-:Y:S01]  /*4b30*/  LOP3.LUT R34, R34, R3, RZ, 0x3c, !PT ;  /* 0x0000000322227212 */ /* 0x000fe200078e3cff */
[----:B------:R-:W-:Y:S01]  /*4b40*/  @!UP3 UIADD3 UR16, UPT, UPT, UR4, 0xf200, URZ ;  /* 0x0000f2000410b890 */ /* 0x000fe2000fffe0ff */
[----:B------:R-:W-:Y:S01]  /*4b50*/  IMAD.IADD R24, R10, 0x1, R81 ;  /* 0x000000010a187824 */ /* 0x000fe200078e0251 */
[----:B------:R-:W-:Y:S01]  /*4b60*/  UMOV UR17, UR33 ;  /* 0x0000002100117c82 */ /* 0x000fe20008000000 */
[----:B------:R-:W-:Y:S01]  /*4b70*/  UMOV UR19, UR35 ;  /* 0x0000002300137c82 */ /* 0x000fe20008000000 */
[----:B------:R-:W-:Y:S02]  /*4b80*/  SEL R35, R35, RZ, P0 ;  /* 0x000000ff23237207 */ /* 0x000fe40000000000 */
[----:B------:R1:W-:Y:S01]  /*4b90*/  @!UP2 UTMALDG.3D [UR32], [UR22], desc[UR14] ;  /* 0x00000e201600a5b4 */ /* 0x0003e20008011000 */
[----:B------:R2:W-:Y:S01]  /*4ba0*/  @!UP1 UTMALDG.3D [UR8], [UR22], desc[UR14] ;  /* 0x00000e08160095b4 */ /* 0x0005e20008011000 */
[----:B------:R-:W-:Y:S01]  /*4bb0*/  VOTEU.ALL UP1, P4 ;  /* 0x0000000000ff7886 */ /* 0x000fe20002020000 */
[----:B------:R4:W-:Y:S04]  /*4bc0*/  @!UP0 UTMALDG.3D [UR24], [UR22], desc[UR14] ;  /* 0x00000e18160085b4 */ /* 0x0009e80008011000 */
[----:B------:R4:W-:Y:S01]  /*4bd0*/  @!UP1 UTMALDG.3D [UR16], [UR22], desc[UR14] ;  /* 0x00000e10160095b4 */ /* 0x0009e20008011000 */
[----:B------:R4:W-:Y:S01]  /*4be0*/  @!P4 SYNCS.ARRIVE.TRANS64.RED.A0TR RZ, [UR4+0x78], R32 ;  /* 0x00007820ffffc9a7 */ /* 0x0009e20008300404 */
[----:B------:R-:W-:Y:S01]  /*4bf0*/  UPLOP3.LUT UP1, UPT, UPT, UPT, UPT, 0x80, 0x8 ;  /* 0x000000000008789c */ /* 0x000fe20003f2f070 */
[----:B-1----:R-:W-:Y:S01]  /*4c00*/  @P3 R2UR UR36, R33 ;  /* 0x00000000212432ca */ /* 0x002fe200000e0000 */
[----:B------:R-:W-:Y:S01]  /*4c10*/  SYNCS.ARRIVE.TRANS64.RED.A1T0 RZ, [UR5], RZ ;  /* 0x000000ffffff79a7 */ /* 0x000fe20008100405 */
[----:B--2---:R-:W-:Y:S01]  /*4c20*/  R2UR UR11, R0 ;  /* 0x00000000000b72ca */ /* 0x004fe200000e0000 */
[----:B------:R-:W-:Y:S03]  /*4c30*/  @!UPT UIADD3 URZ, UPT, UPT, URZ, URZ, URZ ;  /* 0x000000fffffff290 */ /* 0x000fe6000fffe0ff */
[----:B------:R-:W-:Y:S11]  /*4c40*/  @P3 BRA `(.L_x_72) ;  /* 0xffffffec004c3947 */ /* 0x000ff6000383ffff */
[----:B------:R-:W-:-:S04]  /*4c50*/  SHF.L.U32 R3, R36, 0x1f, RZ ;  /* 0x0000001f24037819 */ /* 0x000fc800000006ff */
[----:B------:R-:W1:Y:S02]  /*4c60*/  SYNCS.PHASECHK.TRANS64.TRYWAIT P0, [UR4+0x80], R3 ;  /* 0x00008003ff0075a7 */ /* 0x000e640008001104 */
[----:B-1----:R-:W-:Y:S05]  /*4c70*/  @!P0 BRA `(.L_x_73) ;  /* 0x0000005000bc8947 */ /* 0x002fea0003800000 */
.L_x_162:
[----:B------:R-:W2:Y:S02]  /*4c80*/  SYNCS.PHASECHK.TRANS64.TRYWAIT P0, [UR4+0x88], R3 ;  /* 0x00008803ff0075a7 */ /* 0x000ea40008001104 */
[----:B--2---:R-:W-:Y:S05]  /*4c90*/  @!P0 BRA `(.L_x_74) ;  /* 0x0000005000cc8947 */ /* 0x004fea0003800000 */
.L_x_164:
[----:B------:R-:W2:Y:S02]  /*4ca0*/  SYNCS.PHASECHK.TRANS64.TRYWAIT P0, [UR4+0x90], R3 ;  /* 0x00009003ff0075a7 */ /* 0x000ea40008001104 */
[----:B--2---:R-:W-:Y:S05]  /*4cb0*/  @!P0 BRA `(.L_x_75) ;  /* 0x0000005000dc8947 */ /* 0x004fea0003800000 */
.L_x_166:
[----:B-1----:R-:W-:-:S07]  /*4cc0*/  MOV R0, UR4 ;  /* 0x0000000400007c02 */ /* 0x002fce0008000f00 */
.L_x_76:
[----:B-1----:R-:W-:-:S04]  /*4cd0*/  SHF.L.U32 R3, R36, 0x1f, RZ ;  /* 0x0000001f24037819 */ /* 0x002fc800000006ff */
[----:B------:R1:W2:Y:S03]  /*4ce0*/  SYNCS.PHASECHK.TRANS64.TRYWAIT P0, [R0+URZ+0x98], R3 ;  /* 0x00009803000075a7 */ /* 0x0002a600080011ff */
[----:B--2---:R-:W-:Y:S05]  /*4cf0*/  @!P0 NANOSLEEP.SYNCS 0x989680 ;  /* 0x009896800000895d */ /* 0x004fea0003900000 */
[----:B------:R-:W2:Y:S02]  /*4d00*/  @!P0 SYNCS.PHASECHK.TRANS64 P0, [R0+URZ+0x98], R3 ;  /* 0x00009803000085a7 */ /* 0x000ea400080010ff */
[----:B--2-4-:R-:W-:Y:S05]  /*4d10*/  @P0 EXIT ;  /* 0x000000000000094d */ /* 0x014fea0003800000 */
[----:B------:R-:W-:Y:S05]  /*4d20*/  BRA `(.L_x_76) ;  /* 0xfffffffc00e87947 */ /* 0x000fea000383ffff */
.L_x_61:
[----:B------:R-:W-:-:S06]  /*4d30*/  UISETP.GE.AND UP0, UPT, UR8, 0x4, UPT ;  /* 0x000000040800788c */ /* 0x000fcc000bf06270 */
[----:B------:R-:W-:-:S13]  /*4d40*/  PLOP3.LUT P0, PT, PT, PT, UP0, 0x80, 0x8 ;  /* 0x000000000008781c */ /* 0x000fda0003f0f008 */
[----:B------:R-:W-:Y:S05]  /*4d50*/  @!P0 EXIT ;  /* 0x000000000000894d */ /* 0x000fea0003800000 */
[----:B------:R-:W-:Y:S01]  /*4d60*/  BAR.SYNC.DEFER_BLOCKING 0x6, 0xa0 ;  /* 0x0182800000007b1d */ /* 0x000fe20000010000 */
[C---:B------:R-:W-:Y:S01]  /*4d70*/  IMAD.SHL.U32 R4, R103.reuse, 0x4, RZ ;  /* 0x0000000467047824 */ /* 0x040fe200078e00ff */
[C---:B------:R-:W-:Y:S01]  /*4d80*/  R2P PR, R103.reuse, 0x18 ;  /* 0x0000001867007804 */ /* 0x040fe20000000000 */
[C---:B------:R-:W-:Y:S02]  /*4d90*/  IMAD.SHL.U32 R97, R103.reuse, 0x80, RZ ;  /* 0x0000008067617824 */ /* 0x040fe400078e00ff */
[----:B------:R-:W-:Y:S01]  /*4da0*/  HFMA2 R102, -RZ, RZ, 0, 9.5367431640625e-06 ;  /* 0x000000a0ff667431 */ /* 0x000fe200000001ff */
[----:B------:R-:W-:Y:S01]  /*4db0*/  SHF.L.U32 R45, R103, 0x10, RZ ;  /* 0x00000010672d7819 */ /* 0x000fe200000006ff */
[----:B------:R-:W-:Y:S01]  /*4dc0*/  UMOV UR48, 0x400 ;  /* 0x0000040000307882 */ /* 0x000fe20000000000 */
[----:B------:R-:W1:Y:S01]  /*4dd0*/  LDC R93, c[0x0][0x370] ;  /* 0x0000dc00ff5d7b82 */ /* 0x000e620000000800 */
[----:B------:R-:W-:Y:S01]  /*4de0*/  ULEA UR48, UR37, UR48, 0x18 ;  /* 0x0000003025307291 */ /* 0x000fe2000f8ec0ff */
[----:B------:R-:W-:Y:S01]  /*4df0*/  LOP3.LUT R97, R97, 0x307c, R4, 0xc8, !PT ;  /* 0x0000307c61617812 */ /* 0x000fe200078ec804 */
[----:B------:R-:W-:Y:S01]  /*4e00*/  HFMA2 R107, -RZ, RZ, 0, 0 ;  /* 0x00000000ff6b7431 */ /* 0x000fe200000001ff */
[----:B------:R-:W-:Y:S01]  /*4e10*/  LOP3.LUT R45, R45, 0x600000, RZ, 0xc0, !PT ;  /* 0x006000002d2d7812 */ /* 0x000fe200078ec0ff */
[----:B------:R-:W-:Y:S01]  /*4e20*/  UIADD3 UR4, UPT, UPT, UR48, 0x200, URZ ;  /* 0x0000020030047890 */ /* 0x000fe2000fffe0ff */
[----:B------:R-:W-:Y:S01]  /*4e30*/  LOP3.LUT R103, R103, 0x60, RZ, 0xc0, !PT ;  /* 0x0000006067677812 */ /* 0x000fe200078ec0ff */
[----:B------:R-:W-:Y:S01]  /*4e40*/  VIADD R91, R97, UR48 ;  /* 0x00000030615b7c36 */ /* 0x000fe20008000000 */
[----:B------:R-:W2:Y:S01]  /*4e50*/  LDC R42, c[0x0][0xd0c] ;  /* 0x00034300ff2a7b82 */ /* 0x000ea20000000800 */
[----:B------:R-:W-:Y:S01]  /*4e60*/  IMAD.MOV.U32 R101, RZ, RZ, 0x1 ;  /* 0x00000001ff657424 */ /* 0x000fe200078e00ff */
[----:B------:R-:W-:Y:S01]  /*4e70*/  MOV R44, RZ ;  /* 0x000000ff002c7202 */ /* 0x000fe20000000f00 */
[C---:B------:R-:W-:Y:S01]  /*4e80*/  VIADD R3, R91.reuse, 0x200 ;  /* 0x000002005b037836 */ /* 0x040fe20000000000 */
[----:B------:R-:W-:Y:S01]  /*4e90*/  IADD3 R95, PT, PT, R91, 0x340, RZ ;  /* 0x000003405b5f7810 */ /* 0x000fe20007ffe0ff */
[----:B------:R-:W-:Y:S01]  /*4ea0*/  IMAD.MOV.U32 R100, RZ, RZ, RZ ;  /* 0x000000ffff647224 */ /* 0x000fe200078e00ff */
[----:B------:R-:W-:Y:S01]  /*4eb0*/  SEL R102, R102, 0x60, !P3 ;  /* 0x0000006066667807 */ /* 0x000fe20005800000 */
[----:B------:R-:W-:Y:S01]  /*4ec0*/  @P4 VIADD R95, R3, 0xc0 ;  /* 0x000000c0035f4836 */ /* 0x000fe20000000000 */
[----:B------:R-:W4:Y:S01]  /*4ed0*/  LDC R90, c[0x0][0xd20] ;  /* 0x00034800ff5a7b82 */ /* 0x000f220000000800 */
[----:B------:R-:W3:Y:S01]  /*4ee0*/  LDS R0, [UR48+0x140] ;  /* 0x00014030ff007984 */ /* 0x000ee20008000800 */
[----:B------:R-:W-:Y:S01]  /*4ef0*/  IMAD.MOV.U32 R99, RZ, RZ, RZ ;  /* 0x000000ffff637224 */ /* 0x000fe200078e00ff */
[----:B------:R-:W-:Y:S01]  /*4f00*/  MOV R96, UR4 ;  /* 0x0000000400607c02 */ /* 0x000fe20008000f00 */
[----:B------:R-:W1:Y:S04]  /*4f10*/  LDCU.64 UR52, c[0x0][0x348] ;  /* 0x00006900ff3477ac */ /* 0x000e680008000a00 */
[----:B------:R-:W1:Y:S01]  /*4f20*/  LDC R40, c[0x0][0xd30] ;  /* 0x00034c00ff287b82 */ /* 0x000e620000000800 */
[----:B------:R-:W1:Y:S01]  /*4f30*/  LDCU.64 UR44, c[0x0][0xa88] ;  /* 0x00015100ff2c77ac */ /* 0x000e620008000a00 */
[----:B------:R-:W1:Y:S06]  /*4f40*/  LDCU.64 UR46, c[0x0][0xa90] ;  /* 0x00015200ff2e77ac */ /* 0x000e6c0008000a00 */
[----:B------:R-:W1:Y:S01]  /*4f50*/  LDC.64 R86, c[0x0][0xd10] ;  /* 0x00034400ff567b82 */ /* 0x000e620000000a00 */
[----:B------:R-:W-:Y:S01]  /*4f60*/  UMOV UR49, URZ ;  /* 0x000000ff00317c82 */ /* 0x000fe20008000000 */
[----:B------:R-:W-:-:S06]  /*4f70*/  UMOV UR51, URZ ;  /* 0x000000ff00337c82 */ /* 0x000fcc0008000000 */
[----:B------:R-:W1:Y:S08]  /*4f80*/  LDC.64 R38, c[0x0][0xd18] ;  /* 0x00034600ff267b82 */ /* 0x000e700000000a00 */
[----:B------:R-:W1:Y:S08]  /*4f90*/  LDC.64 R36, c[0x0][0xd28] ;  /* 0x00034a00ff247b82 */ /* 0x000e700000000a00 */
[----:B------:R-:W1:Y:S01]  /*4fa0*/  LDC.64 R84, c[0x0][0xab0] ;  /* 0x0002ac00ff547b82 */ /* 0x000e620000000a00 */
[----:B---3--:R-:W-:-:S07]  /*4fb0*/  IMAD.IADD R45, R0, 0x1, R45 ;  /* 0x00000001002d7824 */ /* 0x008fce00078e022d */
[----:B------:R-:W3:Y:S08]  /*4fc0*/  LDC.64 R82, c[0x0][0xaa8] ;  /* 0x0002aa00ff527b82 */ /* 0x000ef00000000a00 */
[----:B--2-4-:R-:W1:Y:S02]  /*4fd0*/  LDC R92, c[0x0][0x374] ;  /* 0x0000dd00ff5c7b82 */ /* 0x014e640000000800 */
.L_x_120:
[----:B------:R-:W-:Y:S02]  /*4fe0*/  LEA R0, R107, UR48, 0x3 ;  /* 0x000000306b007c11 */ /* 0x000fe4000f8e18ff */
[----:B------:R-:W-:Y:S02]  /*4ff0*/  SHF.L.U32 R3, R99, 0x1f, RZ ;  /* 0x0000001f63037819 */ /* 0x000fe400000006ff */
[----:B------:R-:W-:Y:S02]  /*5000*/  LEA R16, R107, UR48, 0x4 ;  /* 0x000000306b107c11 */ /* 0x000fe4000f8e20ff */
[----:B------:R-:W2:Y:S02]  /*5010*/  SYNCS.PHASECHK.TRANS64.TRYWAIT P0, [R0+URZ+0xb0], R3 ;  /* 0x0000b003000075a7 */ /* 0x000ea400080011ff */
[----:B--23--:R-:W-:Y:S05]  /*5020*/  @!P0 BRA `(.L_x_77) ;  /* 0x0000005000188947 */ /* 0x00cfea0003800000 */
.L_x_167:
[----:B------:R-:W4:Y:S01]  /*5030*/  LDC.64 R14, c[0x0][0xd10] ;  /* 0x00034400ff0e7b82 */ /* 0x000f220000000a00 */
[----:B------:R-:W3:Y:S01]  /*5040*/  LDS.128 R16, [R16+0x120] ;  /* 0x0001200010107984 */ /* 0x000ee20000000c00 */
[----:B-1----:R-:W-:Y:S01]  /*5050*/  ISETP.NE.AND P1, PT, R40, 0x1, PT ;  /* 0x000000012800780c */ /* 0x002fe20003f25270 */
[----:B--2---:R-:W-:Y:S01]  /*5060*/  VIADD R0, R0, 0xc0 ;  /* 0x000000c000007836 */ /* 0x004fe20000000000 */
[----:B------:R-:W-:Y:S04]  /*5070*/  ISETP.GE.AND P0, PT, R2, 0x1, PT ;  /* 0x000000010200780c */ /* 0x000fe80003f06270 */
[----:B------:R-:W1:Y:S01]  /*5080*/  LDC.64 R12, c[0x0][0xd18] ;  /* 0x00034600ff0c7b82 */ /* 0x000e620000000a00 */
[----:B------:R-:W-:Y:S01]  /*5090*/  PRMT R0, RZ, 0x654, R0 ;  /* 0x00000654ff007816 */ /* 0x000fe20000000000 */
[----:B------:R-:W-:Y:S01]  /*50a0*/  @!PT LDS RZ, [RZ] ;  /* 0x00000000fffff984 */ /* 0x000fe20000000800 */
[----:B------:R-:W-:Y:S01]  /*50b0*/  @!PT LDS RZ, [RZ] ;  /* 0x00000000fffff984 */ /* 0x000fe20000000800 */
[----:B------:R-:W-:Y:S01]  /*50c0*/  @!PT LDS RZ, [RZ] ;  /* 0x00000000fffff984 */ /* 0x000fe20000000800 */
[----:B------:R-:W-:Y:S01]  /*50d0*/  @!PT LDS RZ, [RZ] ;  /* 0x00000000fffff984 */ /* 0x000fe20000000800 */
[----:B------:R2:W-:Y:S06]  /*50e0*/  MEMBAR.ALL.CTA ;  /* 0x0000000000007992 */ /* 0x0005ec0000008000 */
[----:B--2---:R-:W2:Y:S01]  /*50f0*/  FENCE.VIEW.ASYNC.S ;  /* 0x00000000000073c6 */ /* 0x004ea20000000000 */
[----:B------:R-:W1:Y:S08]  /*5100*/  @!P1 LDC R11, c[0x0][0xd20] ;  /* 0x00034800ff0b9b82 */ /* 0x000e700000000800 */
[----:B------:R-:W1:Y:S01]  /*5110*/  @!P1 LDC R10, c[0x0][0xd0c] ;  /* 0x00034300ff0a9b82 */ /* 0x000e620000000800 */
[----:B--2---:R2:W-:Y:S01]  /*5120*/  SYNCS.ARRIVE.TRANS64.RED.A1T0 RZ, [R0+URZ], RZ ;  /* 0x000000ff00ff79a7 */ /* 0x0045e200081004ff */
[----:B---3--:R-:W-:Y:S04]  /*5130*/  LOP3.LUT P4, RZ, R18, 0x1, RZ, 0xc0, !PT ;  /* 0x0000000112ff7812 */ /* 0x008fe8000788c0ff */
[----:B------:R-:W-:Y:S09]  /*5140*/  P2R R104, PR, RZ, 0x10 ;  /* 0x00000010ff687803 */ /* 0x000ff20000000000 */
[----:B------:R-:W-:Y:S02]  /*5150*/  @P4 MOV R43, R16 ;  /* 0x00000010002b4202 */ /* 0x000fe40000000f00 */
[----:B------:R-:W-:Y:S01]  /*5160*/  @P4 LOP3.LUT R41, R17, 0xffff, RZ, 0xc0, !PT ;  /* 0x0000ffff11294812 */ /* 0x000fe200078ec0ff */
[----:B--2-4-:R-:W-:Y:S06]  /*5170*/  @!P0 BRA `(.L_x_78) ;  /* 0x0000000000a48947 */ /* 0x014fec0003800000 */
[----:B------:R-:W-:Y:S01]  /*5180*/  IMAD.HI.U32 R21, R92, R39, RZ ;  /* 0x000000275c157227 */ /* 0x000fe200078e00ff */
[----:B------:R-:W-:Y:S02]  /*5190*/  ISETP.NE.AND P0, PT, R38, 0x1, PT ;  /* 0x000000012600780c */ /* 0x000fe40003f05270 */
[----:B------:R-:W-:Y:S01]  /*51a0*/  ISETP.NE.AND P2, PT, R2, 0x1, PT ;  /* 0x000000010200780c */ /* 0x000fe20003f45270 */
[----:B------:R-:W-:Y:S01]  /*51b0*/  IMAD.HI.U32 R20, R93, R86, RZ ;  /* 0x000000565d147227 */ /* 0x000fe200078e00ff */
[----:B------:R-:W-:Y:S02]  /*51c0*/  SHF.R.U32.HI R21, RZ, R90, R21 ;  /* 0x0000005aff157219 */ /* 0x000fe40000011615 */
[----:B------:R-:W-:Y:S01]  /*51d0*/  ISETP.NE.AND P3, PT, R42, 0x1, PT ;  /* 0x000000012a00780c */ /* 0x000fe20003f65270 */
[----:B------:R-:W-:Y:S01]  /*51e0*/  IMAD.HI.U32 R26, R43, R86, RZ ;  /* 0x000000562b1a7227 */ /* 0x000fe200078e00ff */
[----:B------:R-:W-:Y:S02]  /*51f0*/  SHF.R.U32.HI R20, RZ, R87, R20 ;  /* 0x00000057ff147219 */ /* 0x000fe40000011614 */
[----:B------:R-:W-:Y:S01]  /*5200*/  SEL R3, R92, R21, !P0 ;  /* 0x000000155c037207 */ /* 0x000fe20004000000 */
[----:B------:R-:W-:Y:S01]  /*5210*/  IMAD.HI.U32 R21, R41, R39, RZ ;  /* 0x0000002729157227 */ /* 0x000fe200078e00ff */
[----:B------:R-:W-:Y:S02]  /*5220*/  SEL R7, R93, R20, !P3 ;  /* 0x000000145d077207 */ /* 0x000fe40005800000 */
[----:B------:R-:W-:Y:S01]  /*5230*/  SHF.R.U32.HI R26, RZ, R87, R26 ;  /* 0x00000057ff1a7219 */ /* 0x000fe2000001161a */
[-C--:B------:R-:W-:Y:S04]  /*5240*/  IMAD.HI.U32 R20, R3, R36.reuse, RZ ;  /* 0x0000002403147227 */ /* 0x080fe800078e00ff */
[----:B------:R-:W-:Y:S01]  /*5250*/  IMAD.HI.U32 R22, R7, R36, RZ ;  /* 0x0000002407167227 */ /* 0x000fe200078e00ff */
[-C--:B------:R-:W-:Y:S02]  /*5260*/  @P2 SHF.R.U32.HI R3, RZ, R37.reuse, R20 ;  /* 0x00000025ff032219 */ /* 0x080fe40000011614 */
[----:B------:R-:W-:Y:S02]  /*5270*/  SHF.R.U32.HI R20, RZ, R90, R21 ;  /* 0x0000005aff147219 */ /* 0x000fe40000011615 */
[----:B------:R-:W-:Y:S01]  /*5280*/  @P2 SHF.R.U32.HI R7, RZ, R37, R22 ;  /* 0x00000025ff072219 */ /* 0x000fe20000011616 */
[C---:B------:R-:W-:Y:S01]  /*5290*/  IMAD R4, R2.reuse, R3, RZ ;  /* 0x0000000302047224 */ /* 0x040fe200078e02ff */
[----:B------:R-:W-:Y:S02]  /*52a0*/  SEL R5, R41, R20, !P0 ;  /* 0x0000001429057207 */ /* 0x000fe40004000000 */
[----:B------:R-:W-:Y:S01]  /*52b0*/  SEL R3, R43, R26, !P3 ;  /* 0x0000001a2b037207 */ /* 0x000fe20005800000 */
[----:B------:R-:W-:Y:S01]  /*52c0*/  IMAD R6, R2, R7, RZ ;  /* 0x0000000702067224 */ /* 0x000fe200078e02ff */
[C---:B------:R-:W-:Y:S01]  /*52d0*/  ISETP.GE.AND P0, PT, R5.reuse, R4, PT ;  /* 0x000000040500720c */ /* 0x040fe20003f06270 */
[----:B------:R-:W-:Y:S03]  /*52e0*/  IMAD.HI.U32 R8, R5, R36, RZ ;  /* 0x0000002405087227 */ /* 0x000fe600078e00ff */
[----:B------:R-:W-:Y:S01]  /*52f0*/  ISETP.GE.OR P0, PT, R3, R6, P0 ;  /* 0x000000060300720c */ /* 0x000fe20000706670 */
[----:B------:R-:W-:Y:S01]  /*5300*/  IMAD.MOV R6, RZ, RZ, -R3 ;  /* 0x000000ffff067224 */ /* 0x000fe200078e0a03 */
[-C--:B------:R-:W-:Y:S03]  /*5310*/  SHF.R.U32.HI R8, RZ, R37.reuse, R8 ;  /* 0x00000025ff087219 */ /* 0x080fe60000011608 */
[----:B------:R-:W-:Y:S01]  /*5320*/  IMAD R43, R42, R6, R43 ;  /* 0x000000062a2b7224 */ /* 0x000fe200078e022b */
[----:B------:R-:W-:Y:S05]  /*5330*/  SEL R9, R5, R8, !P2 ;  /* 0x0000000805097207 */ /* 0x000fea0005000000 */
[----:B------:R-:W-:Y:S02]  /*5340*/  IMAD.MOV R8, RZ, RZ, -R9 ;  /* 0x000000ffff087224 */ /* 0x000fe400078e0a09 */
[C---:B------:R-:W-:Y:S04]  /*5350*/  @!P0 IMAD.HI.U32 R4, R3.reuse, R36, RZ ;  /* 0x0000002403048227 */ /* 0x040fe800078e00ff */
[----:B------:R-:W-:Y:S01]  /*5360*/  IMAD R8, R2, R8, R5 ;  /* 0x0000000802087224 */ /* 0x000fe200078e0205 */
[----:B------:R-:W-:Y:S04]  /*5370*/  @!P0 SHF.R.U32.HI R4, RZ, R37, R4 ;  /* 0x00000025ff048219 */ /* 0x000fe80000011604 */
[----:B------:R-:W-:Y:S02]  /*5380*/  @!P0 SEL R0, R3, R4, !P2 ;  /* 0x0000000403008207 */ /* 0x000fe40005000000 */
[----:B------:R-:W-:Y:S02]  /*5390*/  IADD3 R4, PT, PT, -R5, RZ, RZ ;  /* 0x000000ff05047210 */ /* 0x000fe40007ffe1ff */
[----:B------:R-:W-:Y:S01]  /*53a0*/  @!P0 IADD3 R9, PT, PT, R9, -R0, RZ ;  /* 0x8000000009098210 */ /* 0x000fe20007ffe0ff */
[----:B------:R-:W-:Y:S02]  /*53b0*/  @!P0 IMAD R0, R7, R8, R0 ;  /* 0x0000000807008224 */ /* 0x000fe400078e0200 */
[----:B------:R-:W-:Y:S02]  /*53c0*/  IMAD R41, R38, R4, R41 ;  /* 0x0000000426297224 */ /* 0x000fe400078e0229 */
[----:B------:R-:W-:Y:S02]  /*53d0*/  @!P0 IMAD R5, R9, R2, R3 ;  /* 0x0000000209058224 */ /* 0x000fe400078e0203 */
[----:B------:R-:W-:Y:S04]  /*53e0*/  @!P0 IMAD.MOV.U32 R3, RZ, RZ, R0 ;  /* 0x000000ffff038224 */ /* 0x000fe800078e0000 */
[----:B------:R-:W-:Y:S02]  /*53f0*/  IMAD R43, R3, R42, R43 ;  /* 0x0000002a032b7224 */ /* 0x000fe400078e022b */
[----:B------:R-:W-:Y:S07]  /*5400*/  IMAD R41, R5, R38, R41 ;  /* 0x0000002605297224 */ /* 0x000fee00078e0229 */
.L_x_78:
[----:B-1----:R-:W-:Y:S01]  /*5410*/  @!P1 ISETP.NE.AND P0, PT, R12, 0x1, PT ;  /* 0x000000010c00980c */ /* 0x002fe20003f05270 */
[----:B------:R-:W-:Y:S01]  /*5420*/  @!P1 IMAD.HI.U32 R4, R41, R13, RZ ;  /* 0x0000000d29049227 */ /* 0x000fe200078e00ff */
[----:B------:R-:W-:Y:S01]  /*5430*/  R2UR UR42, R24 ;  /* 0x00000000182a72ca */ /* 0x000fe200000e0000 */
[----:B------:R-:W-:Y:S01]  /*5440*/  USHF.L.U32 UR41, UR11, 0x7, URZ ;  /* 0x000000070b297899 */ /* 0x000fe200080006ff */
[----:B------:R-:W-:Y:S01]  /*5450*/  @!P1 ISETP.NE.AND P2, PT, R10, 0x1, PT ;  /* 0x000000010a00980c */ /* 0x000fe20003f45270 */
[----:B------:R-:W-:Y:S01]  /*5460*/  @!P1 IMAD.HI.U32 R0, R43, R14, RZ ;  /* 0x0000000e2b009227 */ /* 0x000fe200078e00ff */
[----:B------:R-:W-:Y:S01]  /*5470*/  @!P1 SHF.R.U32.HI R4, RZ, R11, R4 ;  /* 0x0000000bff049219 */ /* 0x000fe20000011604 */
[----:B------:R-:W-:Y:S01]  /*5480*/  BSSY.RECONVERGENT B6, `(.L_x_79) ;  /* 0x000002c000067945 */ /* 0x000fe20003800200 */
[----:B------:R-:W-:Y:S01]  /*5490*/  @P4 SHF.R.U32.HI R98, RZ, 0x10, R17 ;  /* 0x00000010ff624819 */ /* 0x000fe20000011611 */
[----:B------:R-:W-:Y:S01]  /*54a0*/  VIADD R107, R107, 0x1 ;  /* 0x000000016b6b7836 */ /* 0x000fe20000000000 */
[----:B------:R-:W-:Y:S02]  /*54b0*/  @!P1 SEL R3, R41, R4, !P0 ;  /* 0x0000000429039207 */ /* 0x000fe40004000000 */
[----:B------:R-:W-:Y:S02]  /*54c0*/  @!P1 SHF.R.U32.HI R0, RZ, R15, R0 ;  /* 0x0000000fff009219 */ /* 0x000fe40000011600 */
[----:B------:R-:W-:Y:S01]  /*54d0*/  LOP3.LUT P0, RZ, R96, 0x1f0, RZ, 0xc0, !PT ;  /* 0x000001f060ff7812 */ /* 0x000fe2000780c0ff */
[----:B------:R-:W-:Y:S01]  /*54e0*/  USHF.L.U32 UR42, UR42, 0x7, URZ ;  /* 0x000000072a2a7899 */ /* 0x000fe200080006ff */
[----:B------:R-:W-:Y:S05]  /*54f0*/  @!P1 SEL R4, R43, R0, !P2 ;  /* 0x000000002b049207 */ /* 0x000fea0005000000 */
[----:B------:R-:W-:Y:S02]  /*5500*/  @!P1 IMAD.IADD R0, R3, 0x1, -R4 ;  /* 0x0000000103009824 */ /* 0x000fe400078e0a04 */
[----:B------:R-:W-:Y:S02]  /*5510*/  @!P1 IMAD.IADD R3, R4, 0x1, -R3 ;  /* 0x0000000104039824 */ /* 0x000fe400078e0a03 */
[----:B------:R-:W-:Y:S02]  /*5520*/  @!P1 IMAD R43, R0, R10, R43 ;  /* 0x0000000a002b9224 */ /* 0x000fe400078e022b */
[----:B------:R-:W-:Y:S01]  /*5530*/  @!P1 IMAD R41, R3, R12, R41 ;  /* 0x0000000c03299224 */ /* 0x000fe200078e0229 */
[----:B------:R-:W-:Y:S06]  /*5540*/  @!P0 BRA `(.L_x_80) ;  /* 0x00000000007c8947 */ /* 0x000fec0003800000 */
[----:B------:R-:W1:Y:S01]  /*5550*/  LDCU.64 UR8, c[0x4][0x80] ;  /* 0x01001000ff0877ac */ /* 0x000e620008000a00 */
[----:B------:R-:W-:Y:S01]  /*5560*/  MOV R16, 0x0 ;  /* 0x0000000000107802 */ /* 0x000fe20000000f00 */
[----:B------:R-:W-:Y:S02]  /*5570*/  HFMA2 R12, -RZ, RZ, 0, 5.9604644775390625e-08 ;  /* 0x00000001ff0c7431 */ /* 0x000fe400000001ff */
[----:B------:R-:W-:Y:S01]  /*5580*/  IMAD.MOV.U32 R8, RZ, RZ, 0x70 ;  /* 0x00000070ff087424 */ /* 0x000fe200078e00ff */
[----:B------:R2:W3:Y:S01]  /*5590*/  LDC.64 R14, c[0x4][R16] ;  /* 0x01000000100e7b82 */ /* 0x0004e20000000a00 */
[----:B------:R-:W4:Y:S01]  /*55a0*/  LDCU.64 UR6, c[0x4][0x88] ;  /* 0x01001100ff0677ac */ /* 0x000f220008000a00 */
[----:B------:R-:W-:Y:S01]  /*55b0*/  IMAD.MOV.U32 R13, RZ, RZ, RZ ;  /* 0x000000ffff0d7224 */ /* 0x000fe200078e00ff */
[----:B------:R-:W2:Y:S01]  /*55c0*/  LDCU.64 UR4, c[0x4][0x8] ;  /* 0x01000100ff0477ac */ /* 0x000ea20008000a00 */
[----:B-1----:R-:W-:Y:S01]  /*55d0*/  MOV R5, UR9 ;  /* 0x0000000900057c02 */ /* 0x002fe20008000f00 */
[----:B------:R-:W-:Y:S01]  /*55e0*/  IMAD.U32 R4, RZ, RZ, UR8 ;  /* 0x00000008ff047e24 */ /* 0x000fe2000f8e00ff */
[----:B----4-:R-:W-:Y:S01]  /*55f0*/  MOV R7, UR7 ;  /* 0x0000000700077c02 */ /* 0x010fe20008000f00 */
[----:B------:R-:W-:Y:S01]  /*5600*/  IMAD.U32 R6, RZ, RZ, UR6 ;  /* 0x00000006ff067e24 */ /* 0x000fe2000f8e00ff */
[----:B--2---:R-:W-:Y:S01]  /*5610*/  MOV R11, UR5 ;  /* 0x00000005000b7c02 */ /* 0x004fe20008000f00 */
[----:B------:R-:W-:Y:S02]  /*5620*/  IMAD.U32 R10, RZ, RZ, UR4 ;  /* 0x00000004ff0a7e24 */ /* 0x000fe4000f8e00ff */
[----:B------:R-:W-:Y:S07]  /*5630*/  LEPC R20, `(.L_x_81) ;  /* 0x000000001014794e */ /* 0x000fee0000000000 */
[----:B---3-5:R-:W-:Y:S05]  /*5640*/  CALL.ABS.NOINC R14 ;  /* 0x000000000e007343 */ /* 0x028fea0003c00000 */
.L_x_81:
[----:B------:R-:W1:Y:S01]  /*5650*/  LDCU.64 UR8, c[0x4][0x80] ;  /* 0x01001000ff0877ac */ /* 0x000e620008000a00 */
[----:B------:R-:W2:Y:S01]  /*5660*/  LDC.64 R16, c[0x4][R16] ;  /* 0x0100000010107b82 */ /* 0x000ea20000000a00 */
[----:B------:R-:W-:Y:S02]  /*5670*/  HFMA2 R12, -RZ, RZ, 0, 5.9604644775390625e-08 ;  /* 0x00000001ff0c7431 */ /* 0x000fe400000001ff */
[----:B------:R-:W-:Y:S02]  /*5680*/  IMAD.MOV.U32 R8, RZ, RZ, 0x70 ;  /* 0x00000070ff087424 */ /* 0x000fe400078e00ff */
[----:B------:R-:W-:Y:S01]  /*5690*/  IMAD.MOV.U32 R13, RZ, RZ, RZ ;  /* 0x000000ffff0d7224 */ /* 0x000fe200078e00ff */
[----:B------:R-:W3:Y:S01]  /*56a0*/  LDCU.64 UR6, c[0x4][0x88] ;  /* 0x01001100ff0677ac */ /* 0x000ee20008000a00 */
[----:B------:R-:W4:Y:S01]  /*56b0*/  LDCU.64 UR4, c[0x4][0x8] ;  /* 0x01000100ff0477ac */ /* 0x000f220008000a00 */
[----:B-1----:R-:W-:Y:S02]  /*56c0*/  MOV R4, UR8 ;  /* 0x0000000800047c02 */ /* 0x002fe40008000f00 */
[----:B------:R-:W-:Y:S02]  /*56d0*/  MOV R5, UR9 ;  /* 0x0000000900057c02 */ /* 0x000fe40008000f00 */
[----:B---3--:R-:W-:Y:S01]  /*56e0*/  MOV R7, UR7 ;  /* 0x0000000700077c02 */ /* 0x008fe20008000f00 */
[----:B------:R-:W-:Y:S01]  /*56f0*/  IMAD.U32 R6, RZ, RZ, UR6 ;  /* 0x00000006ff067e24 */ /* 0x000fe2000f8e00ff */
[----:B----4-:R-:W-:Y:S01]  /*5700*/  MOV R11, UR5 ;  /* 0x00000005000b7c02 */ /* 0x010fe20008000f00 */
[----:B------:R-:W-:Y:S02]  /*5710*/  IMAD.U32 R10, RZ, RZ, UR4 ;  /* 0x00000004ff0a7e24 */ /* 0x000fe4000f8e00ff */
[----:B------:R-:W-:Y:S07]  /*5720*/  LEPC R20, `(.L_x_80) ;  /* 0x000000001014794e */ /* 0x000fee0000000000 */
[----:B--2---:R-:W-:Y:S05]  /*5730*/  CALL.ABS.NOINC R16 ;  /* 0x0000000010007343 */ /* 0x004fea0003c00000 */
.L_x_80:
[----:B------:R-:W-:Y:S05]  /*5740*/  BSYNC.RECONVERGENT B6 ;  /* 0x0000000000067941 */ /* 0x000fea0003800200 */
.L_x_79:
[----:B------:R-:W-:Y:S01]  /*5750*/  ISETP.NE.U32.AND P4, PT, R84, RZ, PT ;  /* 0x000000ff5400720c */ /* 0x000fe20003f85070 */
[----:B------:R-:W-:Y:S01]  /*5760*/  UISETP.NE.AND UP2, UPT, UR50, URZ, UPT ;  /* 0x000000ff3200728c */ /* 0x000fe2000bf45270 */
[----:B------:R-:W-:Y:S01]  /*5770*/  ISETP.NE.U32.AND P2, PT, RZ, UR44, PT ;  /* 0x0000002cff007c0c */ /* 0x000fe2000bf45070 */
[----:B------:R-:W-:Y:S01]  /*5780*/  UISETP.NE.U32.AND UP1, UPT, UR46, URZ, UPT ;  /* 0x000000ff2e00728c */ /* 0x000fe2000bf25070 */
[----:B------:R-:W-:Y:S01]  /*5790*/  ISETP.NE.AND.EX P4, PT, R85, RZ, PT, P4 ;  /* 0x000000ff5500720c */ /* 0x000fe20003f85340 */
[----:B------:R-:W-:Y:S01]  /*57a0*/  UPLOP3.LUT UP0, UPT, UPT, UPT, UPT, 0x40, 0x4 ;  /* 0x000000000004789c */ /* 0x000fe20003f0e870 */
[----:B------:R-:W-:Y:S01]  /*57b0*/  ISETP.NE.AND.EX P2, PT, RZ, UR45, PT, P2 ;  /* 0x0000002dff007c0c */ /* 0x000fe2000bf45320 */
[----:B------:R-:W-:Y:S01]  /*57c0*/  UISETP.NE.AND.EX UP1, UPT, UR47, URZ, UPT, UP1 ;  /* 0x000000ff2f00728c */ /* 0x000fe2000bf25310 */
[----:B------:R-:W-:Y:S04]  /*57d0*/  PLOP3.LUT P1, PT, PT, PT, UP2, 0x80, 0x8 ;  /* 0x000000000008781c */ /* 0x000fe80003f2f028 */
[----:B------:R-:W-:Y:S06]  /*57e0*/  @UP2 UPLOP3.LUT UP0, UPT, UPT, UPT, UP1, 0x80, 0x8 ;  /* 0x000000000008289c */ /* 0x000fec0003f0f010 */
[----:B------:R-:W-:Y:S01]  /*57f0*/  PLOP3.LUT P0, PT, PT, PT, UP0, 0x80, 0x8 ;  /* 0x000000000008781c */ /* 0x000fe20003f0f008 */
[----:B------:R-:W-:Y:S01]  /*5800*/  @!UPT UIADD3 URZ, UPT, UPT, URZ, URZ, URZ ;  /* 0x000000fffffff290 */ /* 0x000fe2000fffe0ff */
[----:B------:R-:W-:Y:S11]  /*5810*/  BRA.U !UP1, `(.L_x_82) ;  /* 0x0000000109387547 */ /* 0x000ff6000b800000 */
[----:B------:R-:W-:Y:S01]  /*5820*/  UISETP.NE.U32.AND UP0, UPT, UR44, URZ, UPT ;  /* 0x000000ff2c00728c */ /* 0x000fe2000bf05070 */
[----:B------:R-:W-:Y:S02]  /*5830*/  HFMA2 R0, -RZ, RZ, 0, 5.9604644775390625e-08 ;  /* 0x00000001ff007431 */ /* 0x000fe400000001ff */
[----:B------:R-:W-:Y:S01]  /*5840*/  IMAD.MOV.U32 R89, RZ, RZ, 0x1 ;  /* 0x00000001ff597424 */ /* 0x000fe200078e00ff */
[----:B------:R-:W-:Y:S06]  /*5850*/  UISETP.NE.AND.EX UP0, UPT, UR45, URZ, UPT, UP0 ;  /* 0x000000ff2d00728c */ /* 0x000fec000bf05300 */
[----:B------:R-:W-:Y:S05]  /*5860*/  PLOP3.LUT P3, PT, PT, PT, UP0, 0x80, 0x8 ;  /* 0x000000000008781c */ /* 0x000fea0003f6f008 */
[----:B------:R-:W1:Y:S01]  /*5870*/  @UP0 LDCU.64 UR6, c[0x0][0xa88] ;  /* 0x00015100ff0607ac */ /* 0x000e620008000a00 */
[----:B------:R-:W-:Y:S07]  /*5880*/  @UP0 UIMAD UR4, UR36, UR46, URZ ;  /* 0x0000002e240402a4 */ /* 0x000fee000f8e02ff */
[----:B------:R-:W-:Y:S01]  /*5890*/  @!P3 PRMT R89, R0, 0x7610, R89 ;  /* 0x000076100059b816 */ /* 0x000fe20000000059 */
[----:B-1----:R-:W-:Y:S03]  /*58a0*/  @UP0 UIMAD.WIDE UR6, UR4, 0x4, UR6 ;  /* 0x00000004040608a5 */ /* 0x002fe6000f8e0206 */
[----:B------:R-:W1:Y:S03]  /*58b0*/  @!UP0 LDCU UR4, c[0x0][0xa80] ;  /* 0x00015000ff0487ac */ /* 0x000e660008000800 */
[----:B------:R-:W-:Y:S01]  /*58c0*/  IMAD.U32 R4, RZ, RZ, UR6 ;  /* 0x00000006ff047e24 */ /* 0x000fe2000f8e00ff */
[----:B------:R-:W-:Y:S05]  /*58d0*/  MOV R5, UR7 ;  /* 0x0000000700057c02 */ /* 0x000fea0008000f00 */
[----:B-----5:R2:W5:Y:S02]  /*58e0*/  @P3 LDG.E R49, desc[UR38][R4.64] ;  /* 0x0000002604313981 */ /* 0x020564000c1e1900 */
[----:B-12---:R-:W-:Y:S02]  /*58f0*/  @!P3 IMAD.U32 R49, RZ, RZ, UR4 ;  /* 0x00000004ff31be24 */ /* 0x006fe4000f8e00ff */
.L_x_82:
[----:B------:R-:W-:Y:S05]  /*5900*/  @!P4 BRA `(.L_x_83) ;  /* 0x000000000020c947 */ /* 0x000fea0003800000 */
[----:B------:R-:W-:Y:S04]  /*5910*/  ISETP.NE.U32.AND P3, PT, R82, RZ, PT ;  /* 0x000000ff5200720c */ /* 0x000fe80003f65070 */
[----:B------:R-:W-:Y:S11]  /*5920*/  ISETP.NE.AND.EX P3, PT, R83, RZ, PT, P3 ;  /* 0x000000ff5300720c */ /* 0x000ff60003f65330 */
[----:B------:R-:W-:Y:S02]  /*5930*/  @!UPT UIADD3 URZ, UPT, UPT, URZ, URZ, URZ ;  /* 0x000000fffffff290 */ /* 0x000fe4000fffe0ff */
[----:B------:R-:W1:Y:S01]  /*5940*/  @P3 LDC.64 R4, c[0x0][0xaa8] ;  /* 0x0002aa00ff043b82 */ /* 0x000e620000000a00 */
[----:B------:R-:W-:Y:S04]  /*5950*/  @P3 IMAD R0, R84, UR36, RZ ;  /* 0x0000002454003c24 */ /* 0x000fe8000f8e02ff */
[----:B-1----:R-:W-:Y:S05]  /*5960*/  @P3 IMAD.WIDE R4, R0, 0x4, R4 ;  /* 0x0000000400043825 */ /* 0x002fea00078e0204 */
[----:B-----5:R1:W5:Y:S02]  /*5970*/  @P3 LDG.E R46, desc[UR38][R4.64] ;  /* 0x00000026042e3981 */ /* 0x020364000c1e1900 */
[----:B-1----:R-:W2:Y:S02]  /*5980*/  @!P3 LDC R46, c[0x0][0xaa0] ;  /* 0x0002a800ff2ebb82 */ /* 0x002ea40000000800 */
.L_x_83:
[----:B-----5:R-:W-:Y:S01]  /*5990*/  FSETP.NEU.AND P3, PT, R49, RZ, PT ;  /* 0x000000ff3100720b */ /* 0x020fe20003f6d000 */
[----:B------:R-:W-:Y:S01]  /*59a0*/  BSSY B1, `(.L_x_84) ;  /* 0x0000067000017945 */ /* 0x000fe20003800000 */
[----:B------:R-:W-:Y:S01]  /*59b0*/  SEL R5, RZ, 0xffffffff, P2 ;  /* 0xffffffffff057807 */ /* 0x000fe20001000000 */
[----:B------:R-:W-:Y:S01]  /*59c0*/  IMAD.MOV.U32 R112, RZ, RZ, 0x1 ;  /* 0x00000001ff707424 */ /* 0x000fe200078e00ff */
[----:B------:R-:W-:Y:S01]  /*59d0*/  @P1 LOP3.LUT P2, RZ, R89, 0xff, RZ, 0xc0, !PT ;  /* 0x000000ff59ff1812 */ /* 0x000fe2000784c0ff */
[----:B------:R-:W-:Y:S01]  /*59e0*/  IMAD R47, R44, 0x80, R45 ;  /* 0x000000802c2f7824 */ /* 0x000fe200078e022d */
[----:B------:R-:W-:Y:S01]  /*59f0*/  @P1 SEL R0, RZ, 0xffffffff, P3 ;  /* 0xffffffffff001807 */ /* 0x000fe20001800000 */
[C---:B------:R-:W-:Y:S01]  /*5a00*/  IMAD.IADD R108, R102.reuse, 0x1, R91 ;  /* 0x00000001666c7824 */ /* 0x040fe200078e025b */
[----:B------:R-:W-:Y:S01]  /*5a10*/  LOP3.LUT R101, R101, 0x1, RZ, 0x3c, !PT ;  /* 0x0000000165657812 */ /* 0x000fe200078e3cff */
[----:B------:R-:W-:Y:S01]  /*5a20*/  IMAD.IADD R106, R102, 0x1, R95 ;  /* 0x00000001666a7824 */ /* 0x000fe200078e025f */
[----:B------:R-:W-:Y:S01]  /*5a30*/  @P0 SEL R0, R5, R0, !P2 ;  /* 0x0000000005000207 */ /* 0x000fe20005000000 */
[----:B------:R-:W-:Y:S01]  /*5a40*/  IMAD.MOV.U32 R111, RZ, RZ, RZ ;  /* 0x000000ffff6f7224 */ /* 0x000fe200078e00ff */
[----:B------:R-:W-:Y:S01]  /*5a50*/  LEA R110, R44, UR48, 0x3 ;  /* 0x000000302c6e7c11 */ /* 0x000fe2000f8e18ff */
[----:B------:R-:W-:Y:S01]  /*5a60*/  IMAD.MOV.U32 R80, RZ, RZ, RZ ;  /* 0x000000ffff507224 */ /* 0x000fe200078e00ff */
[----:B------:R-:W-:Y:S02]  /*5a70*/  @P1 LOP3.LUT R0, R0, 0x1, RZ, 0xc0, !PT ;  /* 0x0000000100001812 */ /* 0x000fe400078ec0ff */
[----:B------:R-:W-:Y:S02]  /*5a80*/  CS2R R78, SRZ ;  /* 0x00000000004e7805 */ /* 0x000fe4000001ff00 */
[----:B------:R-:W-:Y:S02]  /*5a90*/  SHF.L.U32 R3, R100, 0x1f, RZ ;  /* 0x0000001f64037819 */ /* 0x000fe400000006ff */
[----:B------:R-:W-:Y:S02]  /*5aa0*/  CS2R R76, SRZ ;  /* 0x00000000004c7805 */ /* 0x000fe4000001ff00 */
[----:B------:R-:W-:Y:S02]  /*5ab0*/  ISETP.NE.U32.OR P5, PT, R0, 0x1, !P1 ;  /* 0x000000010000780c */ /* 0x000fe40004fa5470 */
[----:B------:R-:W-:Y:S02]  /*5ac0*/  CS2R R74, SRZ ;  /* 0x00000000004a7805 */ /* 0x000fe4000001ff00 */
[----:B------:R-:W-:Y:S02]  /*5ad0*/  PLOP3.LUT P2, PT, PT, PT, UP1, 0x80, 0x8 ;  /* 0x000000000008781c */ /* 0x000fe40003f4f018 */
[----:B------:R-:W-:Y:S02]  /*5ae0*/  CS2R R72, SRZ ;  /* 0x0000000000487805 */ /* 0x000fe4000001ff00 */
[----:B------:R-:W-:Y:S02]  /*5af0*/  LOP3.LUT P4, R105, R89, 0xff, RZ, 0xc0, !PT ;  /* 0x000000ff59697812 */ /* 0x000fe4000788c0ff */
[----:B------:R-:W-:Y:S02]  /*5b00*/  CS2R R70, SRZ ;  /* 0x0000000000467805 */ /* 0x000fe4000001ff00 */
[----:B------:R-:W-:Y:S02]  /*5b10*/  SEL R0, RZ, 0xffffffff, P3 ;  /* 0xffffffffff007807 */ /* 0x000fe40001800000 */
[----:B------:R-:W-:Y:S02]  /*5b20*/  CS2R R68, SRZ ;  /* 0x0000000000447805 */ /* 0x000fe4000001ff00 */
[----:B------:R-:W-:Y:S02]  /*5b30*/  P2R R109, PR, RZ, 0x20 ;  /* 0x00000020ff6d7803 */ /* 0x000fe40000000000 */
[----:B------:R-:W-:Y:S02]  /*5b40*/  CS2R R66, SRZ ;  /* 0x0000000000427805 */ /* 0x000fe4000001ff00 */
[----:B------:R-:W-:Y:S02]  /*5b50*/  CS2R R64, SRZ ;  /* 0x0000000000407805 */ /* 0x000fe4000001ff00 */
[----:B------:R-:W-:Y:S02]  /*5b60*/  CS2R R62, SRZ ;  /* 0x00000000003e7805 */ /* 0x000fe4000001ff00 */
[----:B------:R-:W-:Y:S02]  /*5b70*/  CS2R R60, SRZ ;  /* 0x00000000003c7805 */ /* 0x000fe4000001ff00 */
[----:B------:R-:W-:Y:S02]  /*5b80*/  @P5 SHF.L.U32 R4, R101, 0x1f, RZ ;  /* 0x0000001f65045819 */ /* 0x000fe400000006ff */
[----:B------:R-:W-:Y:S02]  /*5b90*/  CS2R R58, SRZ ;  /* 0x00000000003a7805 */ /* 0x000fe4000001ff00 */
[----:B------:R-:W-:Y:S02]  /*5ba0*/  @P2 SEL R0, R5, R0, !P4 ;  /* 0x0000000005002207 */ /* 0x000fe40006000000 */
[----:B------:R-:W-:Y:S01]  /*5bb0*/  CS2R R56, SRZ ;  /* 0x0000000000387805 */ /* 0x000fe2000001ff00 */
[----:B------:R-:W1:Y:S01]  /*5bc0*/  @P5 SYNCS.PHASECHK.TRANS64.TRYWAIT P1, [UR48+0x60], R4 ;  /* 0x00006004ff0055a7 */ /* 0x000e620008021130 */
[----:B------:R-:W-:Y:S02]  /*5bd0*/  CS2R R54, SRZ ;  /* 0x0000000000367805 */ /* 0x000fe4000001ff00 */
[----:B------:R-:W-:Y:S02]  /*5be0*/  LOP3.LUT R0, R0, 0x1, RZ, 0xc0, !PT ;  /* 0x0000000100007812 */ /* 0x000fe400078ec0ff */
[----:B------:R-:W-:Y:S02]  /*5bf0*/  CS2R R52, SRZ ;  /* 0x0000000000347805 */ /* 0x000fe4000001ff00 */
[----:B------:R-:W-:Y:S01]  /*5c00*/  CS2R R50, SRZ ;  /* 0x0000000000327805 */ /* 0x000fe2000001ff00 */
[----:B------:R-:W-:Y:S01]  /*5c10*/  IMAD.MOV.U32 R48, RZ, RZ, RZ ;  /* 0x000000ffff307224 */ /* 0x000fe200078e00ff */
[----:B------:R-:W-:Y:S04]  /*5c20*/  ISETP.NE.U32.AND P2, PT, R0, 0x1, PT ;  /* 0x000000010000780c */ /* 0x000fe80003f45070 */
[----:B------:R-:W-:Y:S01]  /*5c30*/  P2R R113, PR, RZ, 0x4 ;  /* 0x00000004ff717803 */ /* 0x000fe20000000000 */
[----:B------:R3:W4:Y:S01]  /*5c40*/  SYNCS.PHASECHK.TRANS64.TRYWAIT P0, [R110+URZ+0xd0], R3 ;  /* 0x0000d0036e0075a7 */ /* 0x00072200080011ff */
[----:B-1----:R-:W-:Y:S01]  /*5c50*/  @P5 SEL R112, RZ, 0x1, !P1 ;  /* 0x00000001ff705807 */ /* 0x002fe20004800000 */
[----:B---3--:R-:W-:Y:S06]  /*5c60*/  @!P5 BRA `(.L_x_85) ;  /* 0x0000000000e8d947 */ /* 0x008fec0003800000 */
[----:B------:R-:W-:Y:S01]  /*5c70*/  IMAD.MOV.U32 R48, RZ, RZ, RZ ;  /* 0x000000ffff307224 */ /* 0x000fe200078e00ff */
[----:B------:R-:W-:Y:S01]  /*5c80*/  ISETP.NE.AND P1, PT, R112, RZ, PT ;  /* 0x000000ff7000720c */ /* 0x000fe20003f25270 */
[----:B------:R-:W-:Y:S01]  /*5c90*/  BSSY B0, `(.L_x_86) ;  /* 0x0000014000007945 */ /* 0x000fe20003800000 */
[----:B------:R-:W-:Y:S02]  /*5ca0*/  CS2R R50, SRZ ;  /* 0x0000000000327805 */ /* 0x000fe4000001ff00 */
        /* <DEDUP_REMOVED lines=13> */
[----:B------:R-:W-:Y:S01]  /*5d80*/  CS2R R78, SRZ ;  /* 0x00000000004e7805 */ /* 0x000fe2000001ff00 */
[----:B------:R-:W-:Y:S06]  /*5d90*/  @P1 BRA `(.L_x_87) ;  /* 0x00000000000c1947 */ /* 0x000fec0003800000 */
[----:B------:R-:W-:Y:S04]  /*5da0*/  SHF.L.U32 R5, R101, 0x1f, RZ ;  /* 0x0000001f65057819 */ /* 0x000fe800000006ff */
[----:B------:R-:W1:Y:S02]  /*5db0*/  SYNCS.PHASECHK.TRANS64.TRYWAIT P1, [UR48+0x60], R5 ;  /* 0x00006005ff0075a7 */ /* 0x000e640008021130 */
[----:B-1----:R-:W-:Y:S05]  /*5dc0*/  @!P1 BRA `(.L_x_88) ;  /* 0x0000004000c49947 */ /* 0x002fea0003800000 */
.L_x_87:
[----:B------:R-:W-:Y:S05]  /*5dd0*/  BSYNC B0 ;  /* 0x0000000000007941 */ /* 0x000fea0003800000 */
.L_x_86:
[----:B------:R-:W-:Y:S01]  /*5de0*/  ISETP.NE.AND P1, PT, R113, RZ, PT ;  /* 0x000000ff7100720c */ /* 0x000fe20003f25270 */
[----:B------:R-:W-:Y:S11]  /*5df0*/  HFMA2 R111, -RZ, RZ, 0, 5.9604644775390625e-08 ;  /* 0x00000001ff6f7431 */ /* 0x000ff600000001ff */
[----:B------:R-:W-:Y:S01]  /*5e00*/  @!UPT UIADD3 URZ, UPT, UPT, URZ, URZ, URZ ;  /* 0x000000fffffff290 */ /* 0x000fe2000fffe0ff */
[----:B------:R3:W1:Y:S04]  /*5e10*/  @P1 LDS R80, [R106+0xe00] ;  /* 0x000e00006a501984 */ /* 0x0006680000000800 */
[----:B------:R3:W1:Y:S04]  /*5e20*/  @P1 LDS R48, [R97+UR48+0x200] ;  /* 0x0002003061301984 */ /* 0x0006680008000800 */
[----:B------:R3:W1:Y:S04]  /*5e30*/  @P1 LDS R50, [R108+0x200] ;  /* 0x000200006c321984 */ /* 0x0006680000000800 */
[----:B------:R3:W1:Y:S04]  /*5e40*/  @P1 LDS R51, [R95] ;  /* 0x000000005f331984 */ /* 0x0006680000000800 */
[----:B------:R3:W1:Y:S04]  /*5e50*/  @P1 LDS R52, [R106] ;  /* 0x000000006a341984 */ /* 0x0006680000000800 */
[----:B------:R3:W1:Y:S04]  /*5e60*/  @P1 LDS R53, [R97+UR48+0x400] ;  /* 0x0004003061351984 */ /* 0x0006680008000800 */
[----:B------:R3:W1:Y:S04]  /*5e70*/  @P1 LDS R54, [R108+0x400] ;  /* 0x000400006c361984 */ /* 0x0006680000000800 */
[----:B------:R3:W1:Y:S04]  /*5e80*/  @P1 LDS R55, [R95+0x200] ;  /* 0x000200005f371984 */ /* 0x0006680000000800 */
[----:B------:R3:W1:Y:S04]  /*5e90*/  @P1 LDS R56, [R106+0x200] ;  /* 0x000200006a381984 */ /* 0x0006680000000800 */
        /* <DEDUP_REMOVED lines=22> */
[----:B------:R3:W1:Y:S02]  /*6000*/  @P1 LDS R79, [R95+0xe00] ;  /* 0x000e00005f4f1984 */ /* 0x0006640000000800 */
.L_x_85:
[----:B------:R-:W-:Y:S05]  /*6010*/  BSYNC B1 ;  /* 0x0000000000017941 */ /* 0x000fea0003800000 */
.L_x_84:
[----:B-1----:R-:W-:Y:S04]  /*6020*/  SHF.R.U32.HI R5, RZ, 0x15, R47 ;  /* 0x00000015ff057819 */ /* 0x002fe8000001162f */
[----:B------:R-:W-:Y:S01]  /*6030*/  LOP3.LUT P1, RZ, R5, 0x3, R94, 0x48, !PT ;  /* 0x0000000305ff7812 */ /* 0x000fe2000782485e */
[----:B------:R-:W-:Y:S01]  /*6040*/  @!UPT UIADD3 URZ, UPT, UPT, URZ, URZ, URZ ;  /* 0x000000fffffff290 */ /* 0x000fe2000fffe0ff */
[----:B----4-:R-:W-:Y:S11]  /*6050*/  @P0 BRA `(.L_x_89) ;  /* 0x0000000000080947 */ /* 0x010ff60003800000 */
[----:B------:R-:W1:Y:S02]  /*6060*/  SYNCS.PHASECHK.TRANS64.TRYWAIT P0, [R110+URZ+0xd0], R3 ;  /* 0x0000d0036e0075a7 */ /* 0x000e6400080011ff */
[----:B-1----:R-:W-:Y:S05]  /*6070*/  @!P0 BRA `(.L_x_90) ;  /* 0x0000004000308947 */ /* 0x002fea0003800000 */
.L_x_89:
[----:B------:R-:W-:Y:S05]  /*6080*/  @!P1 BRA `(.L_x_91) ;  /* 0x0000000000409947 */ /* 0x000fea0003800000 */
[----:B------:R-:W4:Y:S01]  /*6090*/  LDCU.64 UR8, c[0x4][0x70] ;  /* 0x01000e00ff0877ac */ /* 0x000f220008000a00 */
[----:B------:R-:W-:Y:S01]  /*60a0*/  MOV R15, 0x0 ;  /* 0x00000000000f7802 */ /* 0x000fe20000000f00 */
[----:B------:R-:W-:Y:S02]  /*60b0*/  HFMA2 R12, -RZ, RZ, 0, 5.9604644775390625e-08 ;  /* 0x00000001ff0c7431 */ /* 0x000fe400000001ff */
[----:B------:R-:W-:Y:S02]  /*60c0*/  IMAD.MOV.U32 R8, RZ, RZ, 0x192 ;  /* 0x00000192ff087424 */ /* 0x000fe400078e00ff */
[----:B------:R-:W-:Y:S01]  /*60d0*/  IMAD.MOV.U32 R13, RZ, RZ, RZ ;  /* 0x000000ffff0d7224 */ /* 0x000fe200078e00ff */
[----:B------:R-:W5:Y:S01]  /*60e0*/  LDCU.64 UR6, c[0x4][0x78] ;  /* 0x01000f00ff0677ac */ /* 0x000f620008000a00 */
[----:B------:R-:W1:Y:S01]  /*60f0*/  LDC.64 R14, c[0x4][R15] ;  /* 0x010000000f0e7b82 */ /* 0x000e620000000a00 */
[----:B------:R-:W2:Y:S01]  /*6100*/  LDCU.64 UR4, c[0x4][0x10] ;  /* 0x01000200ff0477ac */ /* 0x000ea20008000a00 */
[----:B----4-:R-:W-:Y:S01]  /*6110*/  MOV R5, UR9 ;  /* 0x0000000900057c02 */ /* 0x010fe20008000f00 */
[----:B------:R-:W-:Y:S01]  /*6120*/  IMAD.U32 R4, RZ, RZ, UR8 ;  /* 0x00000008ff047e24 */ /* 0x000fe2000f8e00ff */
[----:B-----5:R-:W-:Y:S01]  /*6130*/  MOV R7, UR7 ;  /* 0x0000000700077c02 */ /* 0x020fe20008000f00 */
[----:B------:R-:W-:Y:S01]  /*6140*/  IMAD.U32 R6, RZ, RZ, UR6 ;  /* 0x00000006ff067e24 */ /* 0x000fe2000f8e00ff */
[----:B--2---:R-:W-:Y:S01]  /*6150*/  MOV R11, UR5 ;  /* 0x00000005000b7c02 */ /* 0x004fe20008000f00 */
[----:B------:R-:W-:Y:S02]  /*6160*/  IMAD.U32 R10, RZ, RZ, UR4 ;  /* 0x00000004ff0a7e24 */ /* 0x000fe4000f8e00ff */
[----:B------:R-:W-:Y:S07]  /*6170*/  LEPC R20, `(.L_x_91) ;  /* 0x000000001014794e */ /* 0x000fee0000000000 */
[----:B-1-3--:R-:W-:Y:S05]  /*6180*/  CALL.ABS.NOINC R14 ;  /* 0x000000000e007343 */ /* 0x00afea0003c00000 */
.L_x_91:
[----:B------:R-:W-:Y:S05]  /*6190*/  WARPSYNC.ALL ;  /* 0x0000000000007948 */ /* 0x000fea0003800000 */
[----:B------:R-:W-:Y:S01]  /*61a0*/  R2UR UR4, R47 ;  /* 0x000000002f0472ca */ /* 0x000fe200000e0000 */
[----:B------:R-:W-:Y:S01]  /*61b0*/  BSSY.RECONVERGENT B0, `(.L_x_92) ;  /* 0x0000083000007945 */ /* 0x000fe20003800200 */
[----:B------:R-:W-:Y:S11]  /*61c0*/  ISETP.NE.AND P0, PT, R103, RZ, PT ;  /* 0x000000ff6700720c */ /* 0x000ff60003f05270 */
[----:B------:R-:W2:Y:S02]  /*61d0*/  LDTM.x32 R4, tmem[UR4] ;  /* 0x00000004000479ee */ /* 0x000ea400082c0000 */
[C---:B--2---:R-:W-:Y:S01]  /*61e0*/  FMUL R4, R46.reuse, R4 ;  /* 0x000000042e047220 */ /* 0x044fe20000400000 */
[C---:B------:R-:W-:Y:S01]  /*61f0*/  FMUL R5, R46.reuse, R5 ;  /* 0x000000052e057220 */ /* 0x040fe20000400000 */
[C---:B------:R-:W-:Y:S01]  /*6200*/  FMUL R6, R46.reuse, R6 ;  /* 0x000000062e067220 */ /* 0x040fe20000400000 */
[C---:B------:R-:W-:Y:S01]  /*6210*/  FMUL R7, R46.reuse, R7 ;  /* 0x000000072e077220 */ /* 0x040fe20000400000 */
[C---:B------:R-:W-:Y:S01]  /*6220*/  FFMA R4, R49.reuse, R48, R4 ;  /* 0x0000003031047223 */ /* 0x040fe20000000004 */
[C---:B------:R-:W-:Y:S01]  /*6230*/  FFMA R5, R49.reuse, R50, R5 ;  /* 0x0000003231057223 */ /* 0x040fe20000000005 */
[C---:B------:R-:W-:Y:S01]  /*6240*/  FFMA R6, R49.reuse, R51, R6 ;  /* 0x0000003331067223 */ /* 0x040fe20000000006 */
[C---:B------:R-:W-:Y:S01]  /*6250*/  FFMA R7, R49.reuse, R52, R7 ;  /* 0x0000003431077223 */ /* 0x040fe20000000007 */
[C---:B------:R-:W-:Y:S01]  /*6260*/  FMUL R8, R46.reuse, R8 ;  /* 0x000000082e087220 */ /* 0x040fe20000400000 */
[----:B------:R2:W-:Y:S01]  /*6270*/  STS [R97+UR48+0x200], R4 ;  /* 0x0002000461007988 */ /* 0x0005e20008000830 */
[C---:B------:R-:W-:Y:S01]  /*6280*/  FMUL R9, R46.reuse, R9 ;  /* 0x000000092e097220 */ /* 0x040fe20000400000 */
[C---:B------:R-:W-:Y:S01]  /*6290*/  FMUL R10, R46.reuse, R10 ;  /* 0x0000000a2e0a7220 */ /* 0x040fe20000400000 */
[C---:B------:R-:W-:Y:S01]  /*62a0*/  FFMA R8, R49.reuse, R53, R8 ;  /* 0x0000003531087223 */ /* 0x040fe20000000008 */
[----:B------:R2:W-:Y:S01]  /*62b0*/  STS [R108+0x200], R5 ;  /* 0x000200056c007388 */ /* 0x0005e20000000800 */
[C---:B------:R-:W-:Y:S01]  /*62c0*/  FFMA R9, R49.reuse, R54, R9 ;  /* 0x0000003631097223 */ /* 0x040fe20000000009 */
[C---:B------:R-:W-:Y:S01]  /*62d0*/  FFMA R10, R49.reuse, R55, R10 ;  /* 0x00000037310a7223 */ /* 0x040fe2000000000a */
[C---:B------:R-:W-:Y:S01]  /*62e0*/  FMUL R11, R46.reuse, R11 ;  /* 0x0000000b2e0b7220 */ /* 0x040fe20000400000 */
[----:B------:R2:W-:Y:S01]  /*62f0*/  STS [R95], R6 ;  /* 0x000000065f007388 */ /* 0x0005e20000000800 */
[C---:B------:R-:W-:Y:S01]  /*6300*/  FMUL R12, R46.reuse, R12 ;  /* 0x0000000c2e0c7220 */ /* 0x040fe20000400000 */
[C---:B------:R-:W-:Y:S01]  /*6310*/  FMUL R13, R46.reuse, R13 ;  /* 0x0000000d2e0d7220 */ /* 0x040fe20000400000 */
[C---:B------:R-:W-:Y:S01]  /*6320*/  FFMA R11, R49.reuse, R56, R11 ;  /* 0x00000038310b7223 */ /* 0x040fe2000000000b */
[----:B------:R2:W-:Y:S01]  /*6330*/  STS [R106], R7 ;  /* 0x000000076a007388 */ /* 0x0005e20000000800 */
        /* <DEDUP_REMOVED lines=11> */
[----:B------:R2:W-:Y:S01]  /*63f0*/  STS [R95+0x200], R10 ;  /* 0x0002000a5f007388 */ /* 0x0005e20000000800 */
[C---:B------:R-:W-:Y:S01]  /*6400*/  FMUL R18, R46.reuse, R18 ;  /* 0x000000122e127220 */ /* 0x040fe20000400000 */
[C---:B------:R-:W-:Y:S01]  /*6410*/  FMUL R19, R46.reuse, R19 ;  /* 0x000000132e137220 */ /* 0x040fe20000400000 */
[C---:B------:R-:W-:Y:S01]  /*6420*/  FFMA R17, R49.reuse, R62, R17 ;  /* 0x0000003e31117223 */ /* 0x040fe20000000011 */
[----:B------:R2:W-:Y:S01]  /*6430*/  STS [R106+0x200], R11 ;  /* 0x0002000b6a007388 */ /* 0x0005e20000000800 */
        /* <DEDUP_REMOVED lines=42> */
[----:B------:R-:W-:Y:S01]  /*66e0*/  FMUL R35, R46, R35 ;  /* 0x000000232e237220 */ /* 0x000fe20000400000 */
[----:B------:R2:W-:Y:S03]  /*66f0*/  STS [R95+0x800], R22 ;  /* 0x000800165f007388 */ /* 0x0005e60000000800 */
[----:B------:R-:W-:Y:S01]  /*6700*/  FFMA R35, R49, R80, R35 ;  /* 0x0000005031237223 */ /* 0x000fe20000000023 */
[----:B------:R2:W-:Y:S04]  /*6710*/  STS [R106+0x800], R23 ;  /* 0x000800176a007388 */ /* 0x0005e80000000800 */
[----:B------:R2:W-:Y:S04]  /*6720*/  STS [R97+UR48+0xc00], R24 ;  /* 0x000c001861007988 */ /* 0x0005e80008000830 */
[----:B------:R2:W-:Y:S04]  /*6730*/  STS [R108+0xc00], R25 ;  /* 0x000c00196c007388 */ /* 0x0005e80000000800 */
[----:B------:R2:W-:Y:S04]  /*6740*/  STS [R95+0xa00], R26 ;  /* 0x000a001a5f007388 */ /* 0x0005e80000000800 */
        /* <DEDUP_REMOVED lines=8> */
[----:B------:R2:W-:Y:S01]  /*67d0*/  STS [R106+0xe00], R35 ;  /* 0x000e00236a007388 */ /* 0x0005e20000000800 */
[----:B------:R-:W-:Y:S01]  /*67e0*/  @!PT LDS RZ, [RZ] ;  /* 0x00000000fffff984 */ /* 0x000fe20000000800 */
[----:B------:R-:W-:Y:S01]  /*67f0*/  @!PT LDS RZ, [RZ] ;  /* 0x00000000fffff984 */ /* 0x000fe20000000800 */
[----:B------:R-:W-:Y:S01]  /*6800*/  @!PT LDS RZ, [RZ] ;  /* 0x00000000fffff984 */ /* 0x000fe20000000800 */
[----:B------:R-:W-:Y:S01]  /*6810*/  @!PT LDS RZ, [RZ] ;  /* 0x00000000fffff984 */ /* 0x000fe20000000800 */
[----:B------:R4:W-:Y:S06]  /*6820*/  MEMBAR.ALL.CTA ;  /* 0x0000000000007992 */ /* 0x0009ec0000008000 */
[----:B----4-:R-:W4:Y:S02]  /*6830*/  FENCE.VIEW.ASYNC.S ;  /* 0x00000000000073c6 */ /* 0x010f240000000000 */
[----:B----4-:R-:W-:Y:S06]  /*6840*/  BAR.SYNC.DEFER_BLOCKING 0x1, 0x80 ;  /* 0x0042000000007b1d */ /* 0x010fec0000010000 */
[----:B------:R-:W-:Y:S05]  /*6850*/  @P0 BRA `(.L_x_93) ;  /* 0x0000000000600947 */ /* 0x000fea0003800000 */
[----:B------:R-:W-:Y:S02]  /*6860*/  UIADD3 UR4, UPT, UPT, UR48, 0x200, URZ ;  /* 0x0000020030047890 */ /* 0x000fe4000fffe0ff */
[----:B------:R-:W-:Y:S01]  /*6870*/  UIADD3 UR16, UP0, UPT, UR52, 0x880, URZ ;  /* 0x0000088034107890 */ /* 0x000fe2000ff1e0ff */
[----:B------:R-:W-:Y:S01]  /*6880*/  UMOV UR43, UR36 ;  /* 0x00000024002b7c82 */ /* 0x000fe20008000000 */
[----:B------:R-:W-:Y:S02]  /*6890*/  UIADD3 UR13, UPT, UPT, UR41, 0x20, URZ ;  /* 0x00000020290d7890 */ /* 0x000fe4000fffe0ff */
[----:B------:R-:W-:Y:S01]  /*68a0*/  MOV R96, UR4 ;  /* 0x0000000400607c02 */ /* 0x000fe20008000f00 */
[----:B------:R-:W-:Y:S02]  /*68b0*/  UIADD3.X UR17, UPT, UPT, URZ, UR53, URZ, UP0, !UPT ;  /* 0x00000035ff117290 */ /* 0x000fe400087fe4ff */
[----:B------:R-:W-:Y:S01]  /*68c0*/  UIADD3 UR12, UPT, UPT, UR48, 0x1200, URZ ;  /* 0x00001200300c7890 */ /* 0x000fe2000fffe0ff */
[----:B------:R-:W-:Y:S01]  /*68d0*/  R2UR UR40, R96 ;  /* 0x00000000602872ca */ /* 0x000fe200000e0000 */
[----:B------:R-:W-:Y:S01]  /*68e0*/  UMOV UR14, UR42 ;  /* 0x0000002a000e7c82 */ /* 0x000fe20008000000 */
[----:B------:R-:W-:Y:S01]  /*68f0*/  UMOV UR15, UR36 ;  /* 0x00000024000f7c82 */ /* 0x000fe20008000000 */
[----:B------:R-:W-:Y:S02]  /*6900*/  UIADD3 UR9, UPT, UPT, UR41, 0x40, URZ ;  /* 0x0000004029097890 */ /* 0x000fe4000fffe0ff */
[----:B------:R-:W-:Y:S01]  /*6910*/  UIADD3 UR8, UPT, UPT, UR48, 0x2200, URZ ;  /* 0x0000220030087890 */ /* 0x000fe2000fffe0ff */
[----:B------:R-:W-:Y:S01]  /*6920*/  UMOV UR10, UR42 ;  /* 0x0000002a000a7c82 */ /* 0x000fe20008000000 */
[----:B------:R-:W-:Y:S01]  /*6930*/  UMOV UR11, UR36 ;  /* 0x00000024000b7c82 */ /* 0x000fe20008000000 */
[----:B------:R-:W-:Y:S02]  /*6940*/  UIADD3 UR5, UPT, UPT, UR41, 0x60, URZ ;  /* 0x0000006029057890 */ /* 0x000fe4000fffe0ff */
[----:B------:R-:W-:Y:S03]  /*6950*/  UIADD3 UR4, UPT, UPT, UR48, 0x3200, URZ ;  /* 0x0000320030047890 */ /* 0x000fe6000fffe0ff */
[----:B------:R4:W-:Y:S01]  /*6960*/  UTMASTG.3D [UR40], [UR16] ;  /* 0x00000028100073b5 */ /* 0x0009e20008010000 */
[----:B------:R-:W-:Y:S01]  /*6970*/  UMOV UR6, UR42 ;  /* 0x0000002a00067c82 */ /* 0x000fe20008000000 */
[----:B------:R-:W-:Y:S01]  /*6980*/  UMOV UR7, UR36 ;  /* 0x0000002400077c82 */ /* 0x000fe20008000000 */
[----:B------:R4:W-:Y:S01]  /*6990*/  UTMASTG.3D [UR12], [UR16] ;  /* 0x0000000c100073b5 */ /* 0x0009e20008010000 */
[----:B------:R4:W-:Y:S02]  /*69a0*/  UTMASTG.3D [UR8], [UR16] ;  /* 0x00000008100073b5 */ /* 0x0009e40008010000 */
[----:B------:R4:W-:Y:S01]  /*69b0*/  UTMASTG.3D [UR4], [UR16] ;  /* 0x00000004100073b5 */ /* 0x0009e20008010000 */
[----:B------:R0:W-:Y:S01]  /*69c0*/  UTMACMDFLUSH ;  /* 0x00000000000079b7 */ /* 0x0001e20000000000 */
[----:B----4-:R-:W-:Y:S04]  /*69d0*/  DEPBAR.LE SB0, 0x1 ;  /* 0x000080400000791a */ /* 0x010fe80000000000 */
.L_x_93:
[----:B------:R-:W-:Y:S05]  /*69e0*/  BSYNC.RECONVERGENT B0 ;  /* 0x0000000000007941 */ /* 0x000fea0003800200 */
.L_x_92:
[----:B------:R-:W-:Y:S01]  /*69f0*/  BAR.SYNC.DEFER_BLOCKING 0x1, 0x80 ;  /* 0x0042000000007b1d */ /* 0x000fe20000010000 */
[----:B------:R-:W-:Y:S01]  /*6a00*/  ISETP.NE.AND P1, PT, R109, RZ, PT ;  /* 0x000000ff6d00720c */ /* 0x000fe20003f25270 */
[----:B------:R-:W-:Y:S01]  /*6a10*/  UISETP.NE.AND UP0, UPT, UR49, URZ, UPT ;  /* 0x000000ff3100728c */ /* 0x000fe2000bf05270 */
[----:B-1----:R-:W-:Y:S11]  /*6a20*/  LEA R3, R111, UR48, 0x3 ;  /* 0x000000306f037c11 */ /* 0x002ff6000f8e18ff */
[----:B--2---:R-:W-:Y:S01]  /*6a30*/  @P1 SHF.L.U32 R4, R101, 0x1f, RZ ;  /* 0x0000001f65041819 */ /* 0x004fe200000006ff */
[----:B------:R-:W-:Y:S06]  /*6a40*/  BRA.U !UP0, `(.L_x_94) ;  /* 0x0000000108247547 */ /* 0x000fec000b800000 */
[----:B------:R-:W-:Y:S01]  /*6a50*/  IMAD.U32 R5, RZ, RZ, UR51 ;  /* 0x00000033ff057e24 */ /* 0x000fe2000f8e00ff */
[----:B------:R-:W-:Y:S01]  /*6a60*/  MOV R0, UR37 ;  /* 0x0000002500007c02 */ /* 0x000fe20008000f00 */
[----:B------:R-:W-:Y:S03]  /*6a70*/  UIADD3 UR51, UPT, UPT, UR51, 0x1, URZ ;  /* 0x0000000133337890 */ /* 0x000fe6000fffe0ff */
[----:B------:R-:W-:Y:S01]  /*6a80*/  @P1 LEA R5, R5, UR48, 0x3 ;  /* 0x0000003005051c11 */ /* 0x000fe2000f8e18ff */
[----:B------:R-:W-:Y:S04]  /*6a90*/  UISETP.NE.AND UP0, UPT, UR51, 0x4, UPT ;  /* 0x000000043300788c */ /* 0x000fe8000bf05270 */
[----:B------:R-:W-:Y:S01]  /*6aa0*/  @P1 VIADD R5, R5, 0x80 ;  /* 0x0000008005051836 */ /* 0x000fe20000000000 */
[----:B------:R-:W-:Y:S04]  /*6ab0*/  USEL UR51, UR51, URZ, UP0 ;  /* 0x000000ff33337287 */ /* 0x000fe80008000000 */
[----:B------:R-:W-:Y:S04]  /*6ac0*/  @P1 PRMT R0, R0, 0x654, R5 ;  /* 0x0000065400001816 */ /* 0x000fe80000000005 */
[----:B------:R1:W-:Y:S04]  /*6ad0*/  @P1 SYNCS.ARRIVE.TRANS64.RED.A1T0 RZ, [R0+URZ], RZ ;  /* 0x000000ff00ff19a7 */ /* 0x0003e800081004ff */
.L_x_94:
[----:B------:R-:W2:Y:S01]  /*6ae0*/  @P1 SYNCS.PHASECHK.TRANS64.TRYWAIT P0, [R3+URZ+0x60], R4 ;  /* 0x00006004030015a7 */ /* 0x000ea200080011ff */
[----:B------:R-:W-:Y:S01]  /*6af0*/  BSSY B1, `(.L_x_95) ;  /* 0x0000033000017945 */ /* 0x000fe20003800000 */
[----:B--2---:R-:W-:Y:S03]  /*6b00*/  @P1 SEL R112, RZ, 0x1, !P0 ;  /* 0x00000001ff701807 */ /* 0x004fe60004000000 */
[----:B------:R-:W-:Y:S05]  /*6b10*/  @!P1 BRA `(.L_x_96) ;  /* 0x0000000000c09947 */ /* 0x000fea0003800000 */
[----:B------:R-:W-:Y:S01]  /*6b20*/  ISETP.NE.AND P0, PT, R112, RZ, PT ;  /* 0x000000ff7000720c */ /* 0x000fe20003f05270 */
[----:B------:R-:W-:Y:S01]  /*6b30*/  BSSY B0, `(.L_x_97) ;  /* 0x0000009000007945 */ /* 0x000fe20003800000 */
[----:B------:R-:W-:Y:S11]  /*6b40*/  ISETP.NE.AND P1, PT, R113, RZ, PT ;  /* 0x000000ff7100720c */ /* 0x000ff60003f25270 */
[----:B------:R-:W-:Y:S02]  /*6b50*/  @!UPT UIADD3 URZ, UPT, UPT, URZ, URZ, URZ ;  /* 0x000000fffffff290 */ /* 0x000fe4000fffe0ff */
[C---:B------:R-:W-:Y:S02]  /*6b60*/  @P1 IMAD R5, R111.reuse, 0x4000, R91 ;  /* 0x000040006f051824 */ /* 0x040fe400078e025b */
[----:B------:R-:W-:Y:S01]  /*6b70*/  @P1 IMAD R4, R111, 0x4000, R108 ;  /* 0x000040006f041824 */ /* 0x000fe200078e026c */
[----:B------:R-:W-:Y:S06]  /*6b80*/  @P0 BRA `(.L_x_98) ;  /* 0x00000000000c0947 */ /* 0x000fec0003800000 */
[----:B-1----:R-:W-:Y:S04]  /*6b90*/  SHF.L.U32 R0, R101, 0x1f, RZ ;  /* 0x0000001f65007819 */ /* 0x002fe800000006ff */
[----:B------:R-:W1:Y:S02]  /*6ba0*/  SYNCS.PHASECHK.TRANS64.TRYWAIT P0, [R3+URZ+0x60], R0 ;  /* 0x00006000030075a7 */ /* 0x000e6400080011ff */
[----:B-1----:R-:W-:Y:S05]  /*6bb0*/  @!P0 BRA `(.L_x_99) ;  /* 0x0000003400748947 */ /* 0x002fea0003800000 */
.L_x_98:
[----:B------:R-:W-:Y:S05]  /*6bc0*/  BSYNC B0 ;  /* 0x0000000000007941 */ /* 0x000fea0003800000 */
.L_x_97:
[----:B------:R-:W-:Y:S11]  /*6bd0*/  ISETP.NE.AND P0, PT, R113, RZ, PT ;  /* 0x000000ff7100720c */ /* 0x000ff60003f05270 */
[----:B------:R-:W-:Y:S02]  /*6be0*/  @!UPT UIADD3 URZ, UPT, UPT, URZ, URZ, URZ ;  /* 0x000000fffffff290 */ /* 0x000fe4000fffe0ff */
[----:B------:R2:W4:Y:S01]  /*6bf0*/  @P0 LDS R48, [R5+0x200] ;  /* 0x0002000005300984 */ /* 0x0005220000000800 */
[C---:B-1----:R-:W-:Y:S01]  /*6c00*/  @P0 IMAD R0, R111.reuse, 0x4000, R95 ;  /* 0x000040006f000824 */ /* 0x042fe200078e025f */
[C---:B------:R-:W-:Y:S01]  /*6c10*/  @P0 LEA R3, R111.reuse, R106, 0xe ;  /* 0x0000006a6f030211 */ /* 0x040fe200078e70ff */
[----:B------:R-:W-:Y:S01]  /*6c20*/  VIADD R111, R111, 0x1 ;  /* 0x000000016f6f7836 */ /* 0x000fe20000000000 */
[----:B------:R2:W1:Y:S04]  /*6c30*/  @P0 LDS R53, [R5+0x400] ;  /* 0x0004000005350984 */ /* 0x0004680000000800 */
        /* <DEDUP_REMOVED lines=14> */
[----:B------:R2:W1:Y:S04]  /*6d20*/  @P0 LDS R51, [R0] ;  /* 0x0000000000330984 */ /* 0x0004680000000800 */
        /* <DEDUP_REMOVED lines=14> */
[----:B----4-:R2:W1:Y:S02]  /*6e10*/  @P0 LDS R80, [R3+0xe00] ;  /* 0x000e000003500984 */ /* 0x0104640000000800 */
.L_x_96:
[----:B------:R-:W-:Y:S05]  /*6e20*/  BSYNC B1 ;  /* 0x0000000000017941 */ /* 0x000fea0003800000 */
.L_x_95:
[----:B--2---:R-:W-:Y:S05]  /*6e30*/  VIADD R3, R47, 0x20 ;  /* 0x000000202f037836 */ /* 0x004fea0000000000 */
[----:B------:R-:W-:Y:S04]  /*6e40*/  SHF.R.U32.HI R3, RZ, 0x15, R3 ;  /* 0x00000015ff037819 */ /* 0x000fe80000011603 */
[----:B------:R-:W-:Y:S11]  /*6e50*/  LOP3.LUT P0, RZ, R3, 0x3, R94, 0x48, !PT ;  /* 0x0000000303ff7812 */ /* 0x000ff6000780485e */
[----:B------:R-:W-:Y:S02]  /*6e60*/  @!UPT UIADD3 URZ, UPT, UPT, URZ, URZ, URZ ;  /* 0x000000fffffff290 */ /* 0x000fe4000fffe0ff */
[----:B------:R-:W-:Y:S05]  /*6e70*/  @!P0 BRA `(.L_x_100) ;  /* 0x0000000000408947 */ /* 0x000fea0003800000 */
[----:B------:R-:W2:Y:S01]  /*6e80*/  LDCU.64 UR8, c[0x4][0x70] ;  /* 0x01000e00ff0877ac */ /* 0x000ea20008000a00 */
[----:B------:R-:W-:Y:S01]  /*6e90*/  MOV R15, 0x0 ;  /* 0x00000000000f7802 */ /* 0x000fe20000000f00 */
[----:B------:R-:W-:Y:S02]  /*6ea0*/  HFMA2 R12, -RZ, RZ, 0, 5.9604644775390625e-08 ;  /* 0x00000001ff0c7431 */ /* 0x000fe400000001ff */
[----:B------:R-:W-:Y:S02]  /*6eb0*/  IMAD.MOV.U32 R8, RZ, RZ, 0x192 ;  /* 0x00000192ff087424 */ /* 0x000fe400078e00ff */
[----:B------:R-:W-:Y:S01]  /*6ec0*/  IMAD.MOV.U32 R13, RZ, RZ, RZ ;  /* 0x000000ffff0d7224 */ /* 0x000fe200078e00ff */
[----:B------:R-:W4:Y:S01]  /*6ed0*/  LDCU.64 UR6, c[0x4][0x78] ;  /* 0x01000f00ff0677ac */ /* 0x000f220008000a00 */
[----:B------:R-:W1:Y:S01]  /*6ee0*/  LDC.64 R14, c[0x4][R15] ;  /* 0x010000000f0e7b82 */ /* 0x000e620000000a00 */
[----:B------:R-:W5:Y:S01]  /*6ef0*/  LDCU.64 UR4, c[0x4][0x10] ;  /* 0x01000200ff0477ac */ /* 0x000f620008000a00 */
[----:B--2---:R-:W-:Y:S01]  /*6f00*/  MOV R5, UR9 ;  /* 0x0000000900057c02 */ /* 0x004fe20008000f00 */
[----:B------:R-:W-:Y:S01]  /*6f10*/  IMAD.U32 R4, RZ, RZ, UR8 ;  /* 0x00000008ff047e24 */ /* 0x000fe2000f8e00ff */
[----:B----4-:R-:W-:Y:S01]  /*6f20*/  MOV R7, UR7 ;  /* 0x0000000700077c02 */ /* 0x010fe20008000f00 */
[----:B------:R-:W-:Y:S01]  /*6f30*/  IMAD.U32 R6, RZ, RZ, UR6 ;  /* 0x00000006ff067e24 */ /* 0x000fe2000f8e00ff */
[----:B-----5:R-:W-:Y:S01]  /*6f40*/  MOV R11, UR5 ;  /* 0x00000005000b7c02 */ /* 0x020fe20008000f00 */
[----:B------:R-:W-:Y:S02]  /*6f50*/  IMAD.U32 R10, RZ, RZ, UR4 ;  /* 0x00000004ff0a7e24 */ /* 0x000fe4000f8e00ff */
[----:B------:R-:W-:Y:S07]  /*6f60*/  LEPC R20, `(.L_x_100) ;  /* 0x000000001014794e */ /* 0x000fee0000000000 */
[----:B-1-3--:R-:W-:Y:S05]  /*6f70*/  CALL.ABS.NOINC R14 ;  /* 0x000000000e007343 */ /* 0x00afea0003c00000 */
.L_x_100:
[----:B------:R-:W-:Y:S05]  /*6f80*/  WARPSYNC.ALL ;  /* 0x0000000000007948 */ /* 0x000fea0003800000 */
[----:B------:R-:W-:Y:S01]  /*6f90*/  R2UR UR4, R47 ;  /* 0x000000002f0472ca */ /* 0x000fe200000e0000 */
[----:B------:R-:W-:Y:S01]  /*6fa0*/  BSSY.RECONVERGENT B0, `(.L_x_101) ;  /* 0x000008b000007945 */ /* 0x000fe20003800200 */
[----:B------:R-:W-:Y:S02]  /*6fb0*/  ISETP.NE.AND P6, PT, R109, RZ, PT ;  /* 0x000000ff6d00720c */ /* 0x000fe40003fc5270 */
[----:B------:R-:W-:Y:S02]  /*6fc0*/  ISETP.NE.AND P0, PT, R103, RZ, PT ;  /* 0x000000ff6700720c */ /* 0x000fe40003f05270 */
[----:B------:R-:W-:Y:S02]  /*6fd0*/  MOV R3, UR51 ;  /* 0x0000003300037c02 */ /* 0x000fe40008000f00 */
[----:B-1----:R-:W-:Y:S05]  /*6fe0*/  MOV R0, UR37 ;  /* 0x0000002500007c02 */ /* 0x002fea0008000f00 */
[----:B------:R-:W1:Y:S02]  /*6ff0*/  LDTM.x32 R4, tmem[UR4+0x20] ;  /* 0x00002004000479ee */ /* 0x000e6400082c0000 */
[----:B------:R-:W-:Y:S02]  /*7000*/  @P6 LEA R3, R3, UR48, 0x3 ;  /* 0x0000003003036c11 */ /* 0x000fe4000f8e18ff */
[----:B------:R-:W-:Y:S02]  /*7010*/  @P6 SHF.L.U32 R114, R101, 0x1f, RZ ;  /* 0x0000001f65726819 */ /* 0x000fe400000006ff */
[----:B------:R-:W-:Y:S04]  /*7020*/  @P6 IADD3 R3, PT, PT, R3, 0x80, RZ ;  /* 0x0000008003036810 */ /* 0x000fe80007ffe0ff */
[----:B------:R-:W-:Y:S02]  /*7030*/  @P6 PRMT R0, R0, 0x654, R3 ;  /* 0x0000065400006816 */ /* 0x000fe40000000003 */
[----:B------:R-:W-:Y:S01]  /*7040*/  LEA R3, R111, UR48, 0x3 ;  /* 0x000000306f037c11 */ /* 0x000fe2000f8e18ff */
[C---:B-1----:R-:W-:Y:S01]  /*7050*/  FMUL R4, R46.reuse, R4 ;  /* 0x000000042e047220 */ /* 0x042fe20000400000 */
        /* <DEDUP_REMOVED lines=100> */
[----:B--2---:R-:W2:Y:S02]  /*76a0*/  FENCE.VIEW.ASYNC.S ;  /* 0x00000000000073c6 */ /* 0x004ea40000000000 */
[----:B--2---:R-:W-:Y:S06]  /*76b0*/  BAR.SYNC.DEFER_BLOCKING 0x1, 0x80 ;  /* 0x0042000000007b1d */ /* 0x004fec0000010000 */
[----:B------:R-:W-:Y:S05]  /*76c0*/  @P0 BRA `(.L_x_102) ;  /* 0x0000000000600947 */ /* 0x000fea0003800000 */
[----:B------:R-:W-:Y:S02]  /*76d0*/  UIADD3 UR20, UP0, UPT, UR52, 0x880, URZ ;  /* 0x0000088034147890 */ /* 0x000fe4000ff1e0ff */
[----:B------:R-:W-:Y:S02]  /*76e0*/  UIADD3 UR14, UPT, UPT, UR42, 0x20, URZ ;  /* 0x000000202a0e7890 */ /* 0x000fe4000fffe0ff */
[----:B------:R-:W-:Y:S02]  /*76f0*/  UIADD3 UR12, UPT, UPT, UR48, 0x4200, URZ ;  /* 0x00004200300c7890 */ /* 0x000fe4000fffe0ff */
[----:B------:R-:W-:Y:S01]  /*7700*/  UIADD3.X UR21, UPT, UPT, URZ, UR53, URZ, UP0, !UPT ;  /* 0x00000035ff157290 */ /* 0x000fe200087fe4ff */
[----:B------:R-:W-:Y:S01]  /*7710*/  UMOV UR13, UR41 ;  /* 0x00000029000d7c82 */ /* 0x000fe20008000000 */
[----:B------:R-:W-:Y:S01]  /*7720*/  UMOV UR15, UR36 ;  /* 0x00000024000f7c82 */ /* 0x000fe20008000000 */
[----:B------:R-:W-:Y:S02]  /*7730*/  UIADD3 UR17, UPT, UPT, UR41, 0x20, URZ ;  /* 0x0000002029117890 */ /* 0x000fe4000fffe0ff */
[----:B------:R-:W-:Y:S01]  /*7740*/  UIADD3 UR16, UPT, UPT, UR48, 0x5200, URZ ;  /* 0x0000520030107890 */ /* 0x000fe2000fffe0ff */
[----:B------:R-:W-:Y:S03]  /*7750*/  UMOV UR19, UR36 ;  /* 0x0000002400137c82 */ /* 0x000fe60008000000 */
[----:B------:R2:W-:Y:S01]  /*7760*/  UTMASTG.3D [UR12], [UR20] ;  /* 0x0000000c140073b5 */ /* 0x0005e20008010000 */
[----:B------:R-:W-:Y:S01]  /*7770*/  UMOV UR18, UR14 ;  /* 0x0000000e00127c82 */ /* 0x000fe20008000000 */
[----:B------:R-:W-:Y:S02]  /*7780*/  UIADD3 UR9, UPT, UPT, UR41, 0x40, URZ ;  /* 0x0000004029097890 */ /* 0x000fe4000fffe0ff */
[----:B------:R-:W-:Y:S01]  /*7790*/  UIADD3 UR8, UPT, UPT, UR48, 0x6200, URZ ;  /* 0x0000620030087890 */ /* 0x000fe2000fffe0ff */
[----:B------:R-:W-:Y:S01]  /*77a0*/  UMOV UR11, UR36 ;  /* 0x00000024000b7c82 */ /* 0x000fe20008000000 */
[----:B------:R-:W-:Y:S01]  /*77b0*/  UMOV UR10, UR14 ;  /* 0x0000000e000a7c82 */ /* 0x000fe20008000000 */
[----:B------:R2:W-:Y:S01]  /*77c0*/  UTMASTG.3D [UR16], [UR20] ;  /* 0x00000010140073b5 */ /* 0x0005e20008010000 */
[----:B------:R-:W-:Y:S02]  /*77d0*/  UIADD3 UR5, UPT, UPT, UR41, 0x60, URZ ;  /* 0x0000006029057890 */ /* 0x000fe4000fffe0ff */
[----:B------:R-:W-:Y:S01]  /*77e0*/  UIADD3 UR4, UPT, UPT, UR48, 0x7200, URZ ;  /* 0x0000720030047890 */ /* 0x000fe2000fffe0ff */
[----:B------:R-:W-:Y:S01]  /*77f0*/  UMOV UR7, UR36 ;  /* 0x0000002400077c82 */ /* 0x000fe20008000000 */
[----:B------:R-:W-:Y:S01]  /*7800*/  UMOV UR6, UR14 ;  /* 0x0000000e00067c82 */ /* 0x000fe20008000000 */
[----:B------:R2:W-:Y:S06]  /*7810*/  UTMASTG.3D [UR8], [UR20] ;  /* 0x00000008140073b5 */ /* 0x0005ec0008010000 */
[----:B------:R2:W-:Y:S01]  /*7820*/  UTMASTG.3D [UR4], [UR20] ;  /* 0x00000004140073b5 */ /* 0x0005e20008010000 */
[----:B------:R0:W-:Y:S01]  /*7830*/  UTMACMDFLUSH ;  /* 0x00000000000079b7 */ /* 0x0001e20000000000 */
[----:B--2---:R-:W-:Y:S04]  /*7840*/  DEPBAR.LE SB0, 0x1 ;  /* 0x000080400000791a */ /* 0x004fe80000000000 */
.L_x_102:
[----:B------:R-:W-:Y:S05]  /*7850*/  BSYNC.RECONVERGENT B0 ;  /* 0x0000000000007941 */ /* 0x000fea0003800200 */
.L_x_101:
[----:B------:R-:W-:Y:S01]  /*7860*/  BAR.SYNC.DEFER_BLOCKING 0x1, 0x80 ;  /* 0x0042000000007b1d */ /* 0x000fe20000010000 */
[----:B------:R-:W-:Y:S04]  /*7870*/  UIADD3 UR40, UPT, UPT, UR51, 0x1, URZ ;  /* 0x0000000133287890 */ /* 0x000fe8000fffe0ff */
[----:B------:R-:W-:Y:S04]  /*7880*/  UISETP.NE.AND UP0, UPT, UR40, 0x4, UPT ;  /* 0x000000042800788c */ /* 0x000fe8000bf05270 */
[----:B------:R-:W-:Y:S01]  /*7890*/  USEL UR40, UR40, URZ, UP0 ;  /* 0x000000ff28287287 */ /* 0x000fe20008000000 */
[----:B------:R2:W-:Y:S01]  /*78a0*/  @P6 SYNCS.ARRIVE.TRANS64.RED.A1T0 RZ, [R0+URZ], RZ ;  /* 0x000000ff00ff69a7 */ /* 0x0005e200081004ff */
[----:B------:R-:W-:Y:S01]  /*78b0*/  BSSY B1, `(.L_x_103) ;  /* 0x0000034000017945 */ /* 0x000fe20003800000 */
[----:B------:R-:W4:Y:S02]  /*78c0*/  @P6 SYNCS.PHASECHK.TRANS64.TRYWAIT P0, [R3+URZ+0x60], R114 ;  /* 0x00006072030065a7 */ /* 0x000f2400080011ff */
[----:B----4-:R-:W-:Y:S01]  /*78d0*/  @P6 SEL R112, RZ, 0x1, !P0 ;  /* 0x00000001ff706807 */ /* 0x010fe20004000000 */
[----:B--2---:R-:W-:Y:S06]  /*78e0*/  @!P6 BRA `(.L_x_104) ;  /* 0x0000000000c0e947 */ /* 0x004fec0003800000 */
[----:B------:R-:W-:Y:S01]  /*78f0*/  ISETP.NE.AND P0, PT, R112, RZ, PT ;  /* 0x000000ff7000720c */ /* 0x000fe20003f05270 */
[----:B------:R-:W-:Y:S01]  /*7900*/  BSSY B0, `(.L_x_105) ;  /* 0x0000009000007945 */ /* 0x000fe20003800000 */
[----:B------:R-:W-:Y:S11]  /*7910*/  ISETP.NE.AND P1, PT, R113, RZ, PT ;  /* 0x000000ff7100720c */ /* 0x000ff60003f25270 */
[----:B------:R-:W-:Y:S02]  /*7920*/  @!UPT UIADD3 URZ, UPT, UPT, URZ, URZ, URZ ;  /* 0x000000fffffff290 */ /* 0x000fe4000fffe0ff */
[C---:B-1----:R-:W-:Y:S02]  /*7930*/  @P1 IMAD R4, R111.reuse, 0x4000, R91 ;  /* 0x000040006f041824 */ /* 0x042fe400078e025b */
[----:B------:R-:W-:Y:S01]  /*7940*/  @P1 IMAD R0, R111, 0x4000, R108 ;  /* 0x000040006f001824 */ /* 0x000fe200078e026c */
[----:B------:R-:W-:Y:S06]  /*7950*/  @P0 BRA `(.L_x_106) ;  /* 0x00000000000c0947 */ /* 0x000fec0003800000 */
[----:B------:R-:W-:Y:S04]  /*7960*/  SHF.L.U32 R6, R101, 0x1f, RZ ;  /* 0x0000001f65067819 */ /* 0x000fe800000006ff */
[----:B------:R-:W1:Y:S02]  /*7970*/  SYNCS.PHASECHK.TRANS64.TRYWAIT P0, [R3+URZ+0x60], R6 ;  /* 0x00006006030075a7 */ /* 0x000e6400080011ff */
[----:B-1----:R-:W-:Y:S05]  /*7980*/  @!P0 BRA `(.L_x_107) ;  /* 0x0000002800148947 */ /* 0x002fea0003800000 */
.L_x_106:
[----:B------:R-:W-:Y:S05]  /*7990*/  BSYNC B0 ;  /* 0x0000000000007941 */ /* 0x000fea0003800000 */
.L_x_105:
        /* <DEDUP_REMOVED lines=37> */
.L_x_104:
[----:B------:R-:W-:Y:S05]  /*7bf0*/  BSYNC B1 ;  /* 0x0000000000017941 */ /* 0x000fea0003800000 */
.L_x_103:
[----:B--2---:R-:W-:Y:S05]  /*7c00*/  VIADD R3, R47, 0x40 ;  /* 0x000000402f037836 */ /* 0x004fea0000000000 */
[----:B------:R-:W-:Y:S04]  /*7c10*/  SHF.R.U32.HI R3, RZ, 0x15, R3 ;  /* 0x00000015ff037819 */ /* 0x000fe80000011603 */
[----:B------:R-:W-:Y:S11]  /*7c20*/  LOP3.LUT P0, RZ, R3, 0x3, R94, 0x48, !PT ;  /* 0x0000000303ff7812 */ /* 0x000ff6000780485e */
[----:B------:R-:W-:Y:S02]  /*7c30*/  @!UPT UIADD3 URZ, UPT, UPT, URZ, URZ, URZ ;  /* 0x000000fffffff290 */ /* 0x000fe4000fffe0ff */
[----:B------:R-:W-:Y:S05]  /*7c40*/  @!P0 BRA `(.L_x_108) ;  /* 0x0000000000408947 */ /* 0x000fea0003800000 */
[----:B------:R-:W2:Y:S01]  /*7c50*/  LDCU.64 UR8, c[0x4][0x70] ;  /* 0x01000e00ff0877ac */ /* 0x000ea20008000a00 */
[----:B-1----:R-:W-:Y:S01]  /*7c60*/  MOV R15, 0x0 ;  /* 0x00000000000f7802 */ /* 0x002fe20000000f00 */
[----:B------:R-:W-:Y:S02]  /*7c70*/  HFMA2 R12, -RZ, RZ, 0, 5.9604644775390625e-08 ;  /* 0x00000001ff0c7431 */ /* 0x000fe400000001ff */
[----:B------:R-:W-:Y:S02]  /*7c80*/  IMAD.MOV.U32 R8, RZ, RZ, 0x192 ;  /* 0x00000192ff087424 */ /* 0x000fe400078e00ff */
[----:B------:R-:W-:Y:S01]  /*7c90*/  IMAD.MOV.U32 R13, RZ, RZ, RZ ;  /* 0x000000ffff0d7224 */ /* 0x000fe200078e00ff */
[----:B------:R-:W1:Y:S01]  /*7ca0*/  LDCU.64 UR6, c[0x4][0x78] ;  /* 0x01000f00ff0677ac */ /* 0x000e620008000a00 */
[----:B------:R-:W4:Y:S01]  /*7cb0*/  LDC.64 R14, c[0x4][R15] ;  /* 0x010000000f0e7b82 */ /* 0x000f220000000a00 */
[----:B------:R-:W5:Y:S01]  /*7cc0*/  LDCU.64 UR4, c[0x4][0x10] ;  /* 0x01000200ff0477ac */ /* 0x000f620008000a00 */
[----:B--2---:R-:W-:Y:S01]  /*7cd0*/  MOV R5, UR9 ;  /* 0x0000000900057c02 */ /* 0x004fe20008000f00 */
[----:B------:R-:W-:Y:S01]  /*7ce0*/  IMAD.U32 R4, RZ, RZ, UR8 ;  /* 0x00000008ff047e24 */ /* 0x000fe2000f8e00ff */
[----:B-1----:R-:W-:Y:S01]  /*7cf0*/  MOV R7, UR7 ;  /* 0x0000000700077c02 */ /* 0x002fe20008000f00 */
[----:B------:R-:W-:Y:S01]  /*7d00*/  IMAD.U32 R6, RZ, RZ, UR6 ;  /* 0x00000006ff067e24 */ /* 0x000fe2000f8e00ff */
[----:B-----5:R-:W-:Y:S01]  /*7d10*/  MOV R11, UR5 ;  /* 0x00000005000b7c02 */ /* 0x020fe20008000f00 */
[----:B------:R-:W-:Y:S02]  /*7d20*/  IMAD.U32 R10, RZ, RZ, UR4 ;  /* 0x00000004ff0a7e24 */ /* 0x000fe4000f8e00ff */
[----:B------:R-:W-:Y:S07]  /*7d30*/  LEPC R20, `(.L_x_108) ;  /* 0x000000001014794e */ /* 0x000fee0000000000 */
[----:B---34-:R-:W-:Y:S05]  /*7d40*/  CALL.ABS.NOINC R14 ;  /* 0x000000000e007343 */ /* 0x018fea0003c00000 */
.L_x_108:
[----:B------:R-:W-:Y:S05]  /*7d50*/  WARPSYNC.ALL ;  /* 0x0000000000007948 */ /* 0x000fea0003800000 */
[----:B------:R-:W-:Y:S01]  /*7d60*/  R2UR UR4, R47 ;  /* 0x000000002f0472ca */ /* 0x000fe200000e0000 */
[----:B------:R-:W-:Y:S01]  /*7d70*/  BSSY.RECONVERGENT B0, `(.L_x_109) ;  /* 0x000008b000007945 */ /* 0x000fe20003800200 */
[----:B------:R-:W-:Y:S02]  /*7d80*/  ISETP.NE.AND P6, PT, R109, RZ, PT ;  /* 0x000000ff6d00720c */ /* 0x000fe40003fc5270 */
[----:B------:R-:W-:Y:S02]  /*7d90*/  ISETP.NE.AND P0, PT, R103, RZ, PT ;  /* 0x000000ff6700720c */ /* 0x000fe40003f05270 */
[----:B------:R-:W-:Y:S02]  /*7da0*/  MOV R3, UR40 ;  /* 0x0000002800037c02 */ /* 0x000fe40008000f00 */
[----:B------:R-:W-:Y:S02]  /*7db0*/  MOV R0, UR37 ;  /* 0x0000002500007c02 */ /* 0x000fe40008000f00 */
[----:B------:R-:W-:Y:S03]  /*7dc0*/  LEA R114, R111, UR48, 0x3 ;  /* 0x000000306f727c11 */ /* 0x000fe6000f8e18ff */
[----:B-1----:R-:W1:Y:S02]  /*7dd0*/  LDTM.x32 R4, tmem[UR4+0x40] ;  /* 0x00004004000479ee */ /* 0x002e6400082c0000 */
[----:B------:R-:W-:Y:S04]  /*7de0*/  @P6 LEA R3, R3, UR48, 0x3 ;  /* 0x0000003003036c11 */ /* 0x000fe8000f8e18ff */
[----:B------:R-:W-:Y:S04]  /*7df0*/  @P6 IADD3 R3, PT, PT, R3, 0x80, RZ ;  /* 0x0000008003036810 */ /* 0x000fe80007ffe0ff */
[----:B------:R-:W-:Y:S02]  /*7e00*/  @P6 PRMT R0, R0, 0x654, R3 ;  /* 0x0000065400006816 */ /* 0x000fe40000000003 */
[----:B------:R-:W-:Y:S01]  /*7e10*/  @P6 SHF.L.U32 R3, R101, 0x1f, RZ ;  /* 0x0000001f65036819 */ /* 0x000fe200000006ff */
        /* <DEDUP_REMOVED lines=128> */
.L_x_110:
[----:B------:R-:W-:Y:S05]  /*8620*/  BSYNC.RECONVERGENT B0 ;  /* 0x0000000000007941 */ /* 0x000fea0003800200 */
.L_x_109:
        /* <DEDUP_REMOVED lines=19> */
.L_x_114:
[----:B------:R-:W-:Y:S05]  /*8760*/  BSYNC B0 ;  /* 0x0000000000007941 */ /* 0x000fea0003800000 */
.L_x_113:
[----:B------:R-:W-:Y:S11]  /*8770*/  ISETP.NE.AND P0, PT, R113, RZ, PT ;  /* 0x000000ff7100720c */ /* 0x000ff60003f05270 */
[----:B------:R-:W-:Y:S02]  /*8780*/  @!UPT UIADD3 URZ, UPT, UPT, URZ, URZ, URZ ;  /* 0x000000fffffff290 */ /* 0x000fe4000fffe0ff */
[----:B------:R2:W4:Y:S01]  /*8790*/  @P0 LDS R48, [R4+0x200] ;  /* 0x0002000004300984 */ /* 0x0005220000000800 */
[C---:B-1----:R-:W-:Y:S01]  /*87a0*/  @P0 IMAD R3, R111.reuse, 0x4000, R95 ;  /* 0x000040006f030824 */ /* 0x042fe200078e025f */
[----:B------:R-:W-:Y:S02]  /*87b0*/  @P0 LEA R111, R111, R106, 0xe ;  /* 0x0000006a6f6f0211 */ /* 0x000fe400078e70ff */
        /* <DEDUP_REMOVED lines=31> */
.L_x_112:
[----:B------:R-:W-:Y:S05]  /*89b0*/  BSYNC B1 ;  /* 0x0000000000017941 */ /* 0x000fea0003800000 */
.L_x_111:
        /* <DEDUP_REMOVED lines=21> */
.L_x_116:
[----:B------:R-:W-:Y:S01]  /*8b10*/  ISETP.NE.AND P0, PT, R103, RZ, PT ;  /* 0x000000ff6700720c */ /* 0x000fe20003f05270 */
[----:B------:R-:W-:Y:S05]  /*8b20*/  WARPSYNC.ALL ;  /* 0x0000000000007948 */ /* 0x000fea0003800000 */
[----:B------:R-:W-:Y:S01]  /*8b30*/  R2UR UR4, R47 ;  /* 0x000000002f0472ca */ /* 0x000fe200000e0000 */
[----:B------:R-:W-:Y:S01]  /*8b40*/  BSSY.RECONVERGENT B0, `(.L_x_117) ;  /* 0x0000087000007945 */ /* 0x000fe20003800200 */
[----:B------:R-:W-:Y:S11]  /*8b50*/  R2UR UR5, R110 ;  /* 0x000000006e0572ca */ /* 0x000ff600000e0000 */
[----:B-1----:R-:W1:Y:S01]  /*8b60*/  LDTM.x32 R4, tmem[UR4+0x60] ;  /* 0x00006004000479ee */ /* 0x002e6200082c0000 */
[----:B------:R-:W-:Y:S01]  /*8b70*/  NOP ;  /* 0x0000000000007918 */ /* 0x000fe20000000000 */
[----:B------:R-:W-:Y:S04]  /*8b80*/  UIADD3 UR5, UPT, UPT, UR5, 0xe0, URZ ;  /* 0x000000e005057890 */ /* 0x000fe8000fffe0ff */
[----:B------:R-:W-:Y:S09]  /*8b90*/  UPRMT UR5, UR37, 0x654, UR5 ;  /* 0x0000065425057896 */ /* 0x000ff20008000005 */
[----:B-1----:R-:W-:Y:S01]  /*8ba0*/  SYNCS.ARRIVE.TRANS64.RED.A1T0 RZ, [UR5], RZ ;  /* 0x000000ffffff79a7 */ /* 0x002fe20008100405 */
[C---:B------:R-:W-:Y:S01]  /*8bb0*/  FMUL R4, R46.reuse, R4 ;  /* 0x000000042e047220 */ /* 0x040fe20000400000 */
        /* <DEDUP_REMOVED lines=127> */
.L_x_118:
[----:B------:R-:W-:Y:S05]  /*93b0*/  BSYNC.RECONVERGENT B0 ;  /* 0x0000000000007941 */ /* 0x000fea0003800200 */
.L_x_117:
[----:B------:R-:W-:Y:S01]  /*93c0*/  BAR.SYNC.DEFER_BLOCKING 0x1, 0x80 ;  /* 0x0042000000007b1d */ /* 0x000fe20000010000 */
[----:B------:R-:W-:Y:S01]  /*93d0*/  UISETP.NE.AND UP0, UPT, UR49, -0x4, UPT ;  /* 0xfffffffc3100788c */ /* 0x000fe2000bf05270 */
[----:B------:R-:W-:Y:S08]  /*93e0*/  IADD3 R0, PT, PT, R44, 0x1, RZ ;  /* 0x000000012c007810 */ /* 0x000ff00007ffe0ff */
[----:B------:R-:W-:Y:S05]  /*93f0*/  BRA.U !UP0, `(.L_x_119) ;  /* 0x0000000108287547 */ /* 0x000fea000b800000 */
[----:B------:R-:W-:Y:S01]  /*9400*/  ISETP.NE.AND P0, PT, R109, RZ, PT ;  /* 0x000000ff6d00720c */ /* 0x000fe20003f05270 */
[----:B-1----:R-:W-:Y:S01]  /*9410*/  IMAD.U32 R4, RZ, RZ, UR51 ;  /* 0x00000033ff047e24 */ /* 0x002fe2000f8e00ff */
[----:B------:R-:W-:Y:S01]  /*9420*/  UIADD3 UR51, UPT, UPT, UR51, 0x1, URZ ;  /* 0x0000000133337890 */ /* 0x000fe2000fffe0ff */
[----:B------:R-:W-:Y:S03]  /*9430*/  IMAD.U32 R3, RZ, RZ, UR37 ;  /* 0x00000025ff037e24 */ /* 0x000fe6000f8e00ff */
[----:B------:R-:W-:Y:S04]  /*9440*/  UISETP.NE.AND UP0, UPT, UR51, 0x4, UPT ;  /* 0x000000043300788c */ /* 0x000fe8000bf05270 */
[----:B------:R-:W-:Y:S03]  /*9450*/  USEL UR51, UR51, URZ, UP0 ;  /* 0x000000ff33337287 */ /* 0x000fe60008000000 */
[----:B------:R-:W-:Y:S05]  /*9460*/  @P0 LEA R4, R4, UR48, 0x3 ;  /* 0x0000003004040c11 */ /* 0x000fea000f8e18ff */
[----:B------:R-:W-:Y:S05]  /*9470*/  @P0 VIADD R4, R4, 0x80 ;  /* 0x0000008004040836 */ /* 0x000fea0000000000 */
[----:B------:R-:W-:Y:S04]  /*9480*/  @P0 PRMT R3, R3, 0x654, R4 ;  /* 0x0000065403030816 */ /* 0x000fe80000000004 */
[----:B------:R2:W-:Y:S03]  /*9490*/  @P0 SYNCS.ARRIVE.TRANS64.RED.A1T0 RZ, [R3+URZ], RZ ;  /* 0x000000ff03ff09a7 */ /* 0x0005e600081004ff */
.L_x_119:
[----:B------:R-:W-:Y:S01]  /*94a0*/  ISETP.NE.AND P2, PT, R104, RZ, PT ;  /* 0x000000ff6800720c */ /* 0x000fe20003f45270 */
[----:B--2---:R-:W-:Y:S01]  /*94b0*/  IMAD.IADD R3, R43, 0x1, R88 ;  /* 0x000000012b037824 */ /* 0x004fe200078e0258 */
[----:B------:R-:W-:Y:S01]  /*94c0*/  ISETP.NE.AND P0, PT, R107, 0x2, PT ;  /* 0x000000026b00780c */ /* 0x000fe20003f05270 */
[----:B------:R-:W-:Y:S01]  /*94d0*/  UIADD3 UR49, UPT, UPT, UR49, 0x4, URZ ;  /* 0x0000000431317890 */ /* 0x000fe2000fffe0ff */
[----:B------:R-:W-:Y:S01]  /*94e0*/  ISETP.NE.AND P1, PT, R0, 0x2, PT ;  /* 0x000000020000780c */ /* 0x000fe20003f25270 */
[----:B-1----:R-:W-:Y:S01]  /*94f0*/  IMAD.IADD R24, R41, 0x1, R81 ;  /* 0x0000000129187824 */ /* 0x002fe200078e0251 */
[----:B------:R-:W-:Y:S02]  /*9500*/  R2UR UR11, R3 ;  /* 0x00000000030b72ca */ /* 0x000fe400000e0000 */
[----:B------:R-:W-:Y:S02]  /*9510*/  SEL R4, RZ, 0x1, P0 ;  /* 0x00000001ff047807 */ /* 0x000fe40000000000 */
[----:B------:R-:W-:Y:S02]  /*9520*/  SEL R3, RZ, 0x1, P1 ;  /* 0x00000001ff037807 */ /* 0x000fe40000800000 */
[----:B------:R-:W-:Y:S02]  /*9530*/  LOP3.LUT R99, R99, R4, RZ, 0x3c, !PT ;  /* 0x0000000463637212 */ /* 0x000fe400078e3cff */
[----:B------:R-:W-:Y:S02]  /*9540*/  @P2 R2UR UR36, R98 ;  /* 0x00000000622422ca */ /* 0x000fe400000e0000 */
[----:B------:R-:W-:Y:S02]  /*9550*/  LOP3.LUT R100, R100, R3, RZ, 0x3c, !PT ;  /* 0x0000000364647212 */ /* 0x000fe400078e3cff */
[----:B------:R-:W-:Y:S02]  /*9560*/  SEL R107, R107, RZ, P0 ;  /* 0x000000ff6b6b7207 */ /* 0x000fe40000000000 */
[----:B------:R-:W-:Y:S01]  /*9570*/  SEL R44, R0, RZ, P1 ;  /* 0x000000ff002c7207 */ /* 0x000fe20000800000 */
[----:B------:R-:W-:Y:S08]  /*9580*/  @P2 BRA `(.L_x_120) ;  /* 0xffffffb800942947 */ /* 0x000ff0000383ffff */
[----:B------:R-:W-:-:S09]  /*9590*/  UISETP.NE.AND UP0, UPT, UR50, URZ, UPT ;  /* 0x000000ff3200728c */ /* 0x000fd2000bf05270 */
[----:B------:R-:W-:Y:S05]  /*95a0*/  BRA.U !UP0, `(.L_x_121) ;  /* 0x0000000108487547 */ /* 0x000fea000b800000 */
[----:B------:R-:W1:Y:S02]  /*95b0*/  LDCU.64 UR4, c[0x0][0xa90] ;  /* 0x00015200ff0477ac */ /* 0x000e640008000a00 */
[----:B-1----:R-:W-:-:S04]  /*95c0*/  UISETP.NE.U32.AND UP0, UPT, UR4, URZ, UPT ;  /* 0x000000ff0400728c */ /* 0x002fc8000bf05070 */
[----:B------:R-:W-:-:S09]  /*95d0*/  UISETP.NE.AND.EX UP0, UPT, UR5, URZ, UPT, UP0 ;  /* 0x000000ff0500728c */ /* 0x000fd2000bf05300 */
[----:B------:R-:W-:Y:S05]  /*95e0*/  BRA.U UP0, `(.L_x_122) ;  /* 0x00000001000c7547 */ /* 0x000fea000b800000 */
[----:B------:R-:W-:-:S13]  /*95f0*/  FSETP.NEU.AND P0, PT, R49, RZ, PT ;  /* 0x000000ff3100720b */ /* 0x000fda0003f0d000 */
[----:B------:R-:W-:Y:S05]  /*9600*/  @!P0 EXIT ;  /* 0x000000000000894d */ /* 0x000fea0003800000 */
[----:B------:R-:W-:Y:S05]  /*9610*/  BRA `(.L_x_121) ;  /* 0x00000000002c7947 */ /* 0x000fea0003800000 */
.L_x_122:
[----:B------:R-:W-:Y:S01]  /*9620*/  ISETP.NE.AND P0, PT, R105, RZ, PT ;  /* 0x000000ff6900720c */ /* 0x000fe20003f05270 */
[----:B------:R-:W-:-:S12]  /*9630*/  BSSY.RECONVERGENT B0, `(.L_x_121) ;  /* 0x0000009000007945 */ /* 0x000fd80003800200 */
[----:B------:R-:W-:Y:S05]  /*9640*/  @P0 BRA `(.L_x_123) ;  /* 0x0000000000140947 */ /* 0x000fea0003800000 */
[----:B------:R-:W1:Y:S02]  /*9650*/  LDCU.64 UR4, c[0x0][0xa88] ;  /* 0x00015100ff0477ac */ /* 0x000e640008000a00 */
[----:B-1----:R-:W-:-:S04]  /*9660*/  ISETP.NE.U32.AND P0, PT, RZ, UR4, PT ;  /* 0x00000004ff007c0c */ /* 0x002fc8000bf05070 */
[----:B------:R-:W-:-:S13]  /*9670*/  ISETP.NE.AND.EX P0, PT, RZ, UR5, PT, P0 ;  /* 0x00000005ff007c0c */ /* 0x000fda000bf05300 */
[----:B------:R-:W-:Y:S05]  /*9680*/  @!P0 EXIT ;  /* 0x000000000000894d */ /* 0x000fea0003800000 */
[----:B------:R-:W-:Y:S05]  /*9690*/  BRA `(.L_x_124) ;  /* 0x0000000000087947 */ /* 0x000fea0003800000 */
.L_x_123:
[----:B------:R-:W-:-:S13]  /*96a0*/  FSETP.NEU.AND P0, PT, R49, RZ, PT ;  /* 0x000000ff3100720b */ /* 0x000fda0003f0d000 */
[----:B------:R-:W-:Y:S05]  /*96b0*/  @!P0 EXIT ;  /* 0x000000000000894d */ /* 0x000fea0003800000 */
.L_x_124:
[----:B------:R-:W-:Y:S05]  /*96c0*/  BSYNC.RECONVERGENT B0 ;  /* 0x0000000000007941 */ /* 0x000fea0003800200 */
.L_x_121:
[----:B------:R-:W-:Y:S01]  /*96d0*/  ULEA UR4, UR51, UR48, 0x3 ;  /* 0x0000003033047291 */ /* 0x000fe2000f8e18ff */
[----:B------:R-:W-:-:S04]  /*96e0*/  DEPBAR.LE SB0, 0x0 ;  /* 0x000080000000791a */ /* 0x000fc80000000000 */
[----:B------:R-:W-:-:S04]  /*96f0*/  UIADD3 UR4, UPT, UPT, UR4, 0x80, URZ ;  /* 0x0000008004047890 */ /* 0x000fc8000fffe0ff */
[----:B------:R-:W-:-:S09]  /*9700*/  UPRMT UR4, UR37, 0x654, UR4 ;  /* 0x0000065425047896 */ /* 0x000fd20008000004 */
[----:B------:R-:W-:Y:S01]  /*9710*/  SYNCS.ARRIVE.TRANS64.RED.A1T0 RZ, [UR4], RZ ;  /* 0x000000ffffff79a7 */ /* 0x000fe20008100404 */
[----:B------:R-:W-:Y:S05]  /*9720*/  EXIT ;  /* 0x000000000000794d */ /* 0x000fea0003800000 */
.L_x_19:
[----:B----4-:R4:W1:Y:S02]  /*9730*/  SYNCS.PHASECHK.TRANS64.TRYWAIT P0, [R4+URZ+0x100], R5 ;  /* 0x00010005040075a7 */ /* 0x01086400080011ff */
[----:B-1----:R-:W-:Y:S05]  /*9740*/  @!P0 NANOSLEEP.SYNCS 0x989680 ;  /* 0x009896800000895d */ /* 0x002fea0003900000 */
[----:B------:R-:W1:Y:S02]  /*9750*/  @!P0 SYNCS.PHASECHK.TRANS64 P0, [R4+URZ+0x100], R5 ;  /* 0x00010005040085a7 */ /* 0x000e6400080010ff */
[----:B-1----:R-:W-:Y:S05]  /*9760*/  @!P0 BRA `(.L_x_19) ;  /* 0xfffffffc00f08947 */ /* 0x002fea000383ffff */
[----:B------:R-:W-:Y:S05]  /*9770*/  BRA `(.L_x_125) ;  /* 0xffffff7c00987947 */ /* 0x000fea000383ffff */
.L_x_22:
[----:B------:R-:W-:-:S07]  /*9780*/  MOV R4, UR33 ;  /* 0x0000002100047c02 */ /* 0x000fce0008000f00 */
.L_x_126:
[----:B-1----:R1:W2:Y:S02]  /*9790*/  SYNCS.PHASECHK.TRANS64.TRYWAIT P0, [R4+URZ+0x30], R5 ;  /* 0x00003005040075a7 */ /* 0x0022a400080011ff */
[----:B--2---:R-:W-:Y:S05]  /*97a0*/  @!P0 NANOSLEEP.SYNCS 0x989680 ;  /* 0x009896800000895d */ /* 0x004fea0003900000 */
[----:B------:R-:W2:Y:S02]  /*97b0*/  @!P0 SYNCS.PHASECHK.TRANS64 P0, [R4+URZ+0x30], R5 ;  /* 0x00003005040085a7 */ /* 0x000ea400080010ff */
[----:B--2---:R-:W-:Y:S05]  /*97c0*/  @!P0 BRA `(.L_x_126) ;  /* 0xfffffffc00f08947 */ /* 0x004fea000383ffff */
[----:B------:R-:W-:Y:S05]  /*97d0*/  BRA `(.L_x_21) ;  /* 0xffffff7c00f87947 */ /* 0x000fea000383ffff */
.L_x_25:
[----:B-1----:R1:W2:Y:S02]  /*97e0*/  SYNCS.PHASECHK.TRANS64.TRYWAIT P0, [R8+URZ+0xb0], R5 ;  /* 0x0000b005080075a7 */ /* 0x0022a400080011ff */
[----:B--2---:R-:W-:Y:S05]  /*97f0*/  @!P0 NANOSLEEP.SYNCS 0x989680 ;  /* 0x009896800000895d */ /* 0x004fea0003900000 */
[----:B------:R-:W2:Y:S02]  /*9800*/  @!P0 SYNCS.PHASECHK.TRANS64 P0, [R8+URZ+0xb0], R5 ;  /* 0x0000b005080085a7 */ /* 0x000ea400080010ff */
[----:B--2---:R-:W-:Y:S05]  /*9810*/  @!P0 BRA `(.L_x_25) ;  /* 0xfffffffc00f08947 */ /* 0x004fea000383ffff */
[----:B------:R-:W-:Y:S05]  /*9820*/  BRA `(.L_x_127) ;  /* 0xffffff80009c7947 */ /* 0x000fea000383ffff */
.L_x_29:
[----:B------:R-:W-:-:S07]  /*9830*/  MOV R0, UR4 ;  /* 0x0000000400007c02 */ /* 0x000fce0008000f00 */
.L_x_128:
[----:B-1----:R1:W2:Y:S02]  /*9840*/  SYNCS.PHASECHK.TRANS64.TRYWAIT P0, [R0+URZ], R3 ;  /* 0x00000003000075a7 */ /* 0x0022a400080011ff */
[----:B--2---:R-:W-:Y:S05]  /*9850*/  @!P0 NANOSLEEP.SYNCS 0x989680 ;  /* 0x009896800000895d */ /* 0x004fea0003900000 */
[----:B------:R-:W2:Y:S02]  /*9860*/  @!P0 SYNCS.PHASECHK.TRANS64 P0, [R0+URZ], R3 ;  /* 0x00000003000085a7 */ /* 0x000ea400080010ff */
[----:B--2---:R-:W-:Y:S05]  /*9870*/  @!P0 BRA `(.L_x_128) ;  /* 0xfffffffc00f08947 */ /* 0x004fea000383ffff */
[----:B------:R-:W-:Y:S05]  /*9880*/  BRA `(.L_x_129) ;  /* 0xffffff8800107947 */ /* 0x000fea000383ffff */
.L_x_30:
[----:B------:R-:W-:-:S07]  /*9890*/  MOV R0, UR4 ;  /* 0x0000000400007c02 */ /* 0x000fce0008000f00 */
.L_x_130:
[----:B-1----:R1:W2:Y:S02]  /*98a0*/  SYNCS.PHASECHK.TRANS64.TRYWAIT P0, [R0+URZ], R3 ;  /* 0x00000003000075a7 */ /* 0x0022a400080011ff */
[----:B--2---:R-:W-:Y:S05]  /*98b0*/  @!P0 NANOSLEEP.SYNCS 0x989680 ;  /* 0x009896800000895d */ /* 0x004fea0003900000 */
[----:B------:R-:W2:Y:S02]  /*98c0*/  @!P0 SYNCS.PHASECHK.TRANS64 P0, [R0+URZ], R3 ;  /* 0x00000003000085a7 */ /* 0x000ea400080010ff */
[----:B--2---:R-:W-:Y:S05]  /*98d0*/  @!P0 BRA `(.L_x_130) ;  /* 0xfffffffc00f08947 */ /* 0x004fea000383ffff */
[----:B------:R-:W-:Y:S05]  /*98e0*/  BRA `(.L_x_131) ;  /* 0xffffff88001c7947 */ /* 0x000fea000383ffff */
.L_x_31:
[----:B------:R-:W-:-:S07]  /*98f0*/  MOV R0, UR4 ;  /* 0x0000000400007c02 */ /* 0x000fce0008000f00 */
.L_x_132:
[----:B-1----:R1:W2:Y:S02]  /*9900*/  SYNCS.PHASECHK.TRANS64.TRYWAIT P0, [R0+URZ], R3 ;  /* 0x00000003000075a7 */ /* 0x0022a400080011ff */
[----:B--2---:R-:W-:Y:S05]  /*9910*/  @!P0 NANOSLEEP.SYNCS 0x989680 ;  /* 0x009896800000895d */ /* 0x004fea0003900000 */
[----:B------:R-:W2:Y:S02]  /*9920*/  @!P0 SYNCS.PHASECHK.TRANS64 P0, [R0+URZ], R3 ;  /* 0x00000003000085a7 */ /* 0x000ea400080010ff */
[----:B--2---:R-:W-:Y:S05]  /*9930*/  @!P0 BRA `(.L_x_132) ;  /* 0xfffffffc00f08947 */ /* 0x004fea000383ffff */
[----:B------:R-:W-:Y:S05]  /*9940*/  BRA `(.L_x_133) ;  /* 0xffffff8800287947 */ /* 0x000fea000383ffff */
.L_x_32:
[----:B------:R-:W-:-:S07]  /*9950*/  MOV R0, UR4 ;  /* 0x0000000400007c02 */ /* 0x000fce0008000f00 */
.L_x_134:
[----:B-1----:R1:W2:Y:S02]  /*9960*/  SYNCS.PHASECHK.TRANS64.TRYWAIT P0, [R0+URZ], R3 ;  /* 0x00000003000075a7 */ /* 0x0022a400080011ff */
[----:B--2---:R-:W-:Y:S05]  /*9970*/  @!P0 NANOSLEEP.SYNCS 0x989680 ;  /* 0x009896800000895d */ /* 0x004fea0003900000 */
[----:B------:R-:W2:Y:S02]  /*9980*/  @!P0 SYNCS.PHASECHK.TRANS64 P0, [R0+URZ], R3 ;  /* 0x00000003000085a7 */ /* 0x000ea400080010ff */
[----:B--2---:R-:W-:Y:S05]  /*9990*/  @!P0 BRA `(.L_x_134) ;  /* 0xfffffffc00f08947 */ /* 0x004fea000383ffff */
[----:B------:R-:W-:Y:S05]  /*99a0*/  BRA `(.L_x_135) ;  /* 0xffffff8800347947 */ /* 0x000fea000383ffff */
.L_x_33:
[----:B------:R-:W-:-:S07]  /*99b0*/  MOV R0, UR4 ;  /* 0x0000000400007c02 */ /* 0x000fce0008000f00 */
.L_x_136:
[----:B-1----:R1:W2:Y:S02]  /*99c0*/  SYNCS.PHASECHK.TRANS64.TRYWAIT P0, [R0+URZ], R3 ;  /* 0x00000003000075a7 */ /* 0x0022a400080011ff */
[----:B--2---:R-:W-:Y:S05]  /*99d0*/  @!P0 NANOSLEEP.SYNCS 0x989680 ;  /* 0x009896800000895d */ /* 0x004fea0003900000 */
[----:B------:R-:W2:Y:S02]  /*99e0*/  @!P0 SYNCS.PHASECHK.TRANS64 P0, [R0+URZ], R3 ;  /* 0x00000003000085a7 */ /* 0x000ea400080010ff */
[----:B--2---:R-:W-:Y:S05]  /*99f0*/  @!P0 BRA `(.L_x_136) ;  /* 0xfffffffc00f08947 */ /* 0x004fea000383ffff */
[----:B------:R-:W-:Y:S05]  /*9a00*/  BRA `(.L_x_137) ;  /* 0xffffff8800407947 */ /* 0x000fea000383ffff */
.L_x_36:
[----:B-1----:R1:W2:Y:S02]  /*9a10*/  SYNCS.PHASECHK.TRANS64.TRYWAIT P0, [R2+URZ+0xf0], R5 ;  /* 0x0000f005020075a7 */ /* 0x0022a400080011ff */
[----:B--2---:R-:W-:Y:S05]  /*9a20*/  @!P0 NANOSLEEP.SYNCS 0x989680 ;  /* 0x009896800000895d */ /* 0x004fea0003900000 */
[----:B------:R-:W2:Y:S02]  /*9a30*/  @!P0 SYNCS.PHASECHK.TRANS64 P0, [R2+URZ+0xf0], R5 ;  /* 0x0000f005020085a7 */ /* 0x000ea400080010ff */
[----:B--2---:R-:W-:Y:S05]  /*9a40*/  @!P0 BRA `(.L_x_36) ;  /* 0xfffffffc00f08947 */ /* 0x004fea000383ffff */
[----:B------:R-:W-:Y:S05]  /*9a50*/  BRA `(.L_x_138) ;  /* 0xffffff88009c7947 */ /* 0x000fea000383ffff */
.L_x_37:
[----:B------:R-:W-:-:S07]  /*9a60*/  MOV R2, UR5 ;  /* 0x0000000500027c02 */ /* 0x000fce0008000f00 */
.L_x_139:
[----:B-1----:R1:W2:Y:S02]  /*9a70*/  SYNCS.PHASECHK.TRANS64.TRYWAIT P0, [R2+URZ+0xc0], R5 ;  /* 0x0000c005020075a7 */ /* 0x0022a400080011ff */
[----:B--2---:R-:W-:Y:S05]  /*9a80*/  @!P0 NANOSLEEP.SYNCS 0x989680 ;  /* 0x009896800000895d */ /* 0x004fea0003900000 */
[----:B------:R-:W2:Y:S02]  /*9a90*/  @!P0 SYNCS.PHASECHK.TRANS64 P0, [R2+URZ+0xc0], R5 ;  /* 0x0000c005020085a7 */ /* 0x000ea400080010ff */
[----:B--2---:R-:W-:Y:S05]  /*9aa0*/  @!P0 BRA `(.L_x_139) ;  /* 0xfffffffc00f08947 */ /* 0x004fea000383ffff */
[----:B------:R-:W-:Y:S05]  /*9ab0*/  BRA `(.L_x_140) ;  /* 0xffffff8800ac7947 */ /* 0x000fea000383ffff */
.L_x_38:
[----:B-1----:R1:W2:Y:S02]  /*9ac0*/  SYNCS.PHASECHK.TRANS64.TRYWAIT P1, [R2+URZ+0xb0], R5 ;  /* 0x0000b005020075a7 */ /* 0x0022a400080211ff */
[----:B--2---:R-:W-:Y:S05]  /*9ad0*/  @!P1 NANOSLEEP.SYNCS 0x989680 ;  /* 0x009896800000995d */ /* 0x004fea0003900000 */
[----:B------:R-:W2:Y:S02]  /*9ae0*/  @!P1 SYNCS.PHASECHK.TRANS64 P1, [R2+URZ+0xb0], R5 ;  /* 0x0000b005020095a7 */ /* 0x000ea400080210ff */
[----:B--2---:R-:W-:Y:S05]  /*9af0*/  @!P1 BRA `(.L_x_38) ;  /* 0xfffffffc00f09947 */ /* 0x004fea000383ffff */
[----:B------:R-:W-:Y:S05]  /*9b00*/  BRA `(.L_x_141) ;  /* 0xffffff8800dc7947 */ /* 0x000fea000383ffff */
.L_x_41:
[----:B------:R-:W-:-:S07]  /*9b10*/  MOV R0, UR5 ;  /* 0x0000000500007c02 */ /* 0x000fce0008000f00 */
.L_x_142:
[----:B-1----:R1:W2:Y:S02]  /*9b20*/  SYNCS.PHASECHK.TRANS64.TRYWAIT P0, [R0+URZ+0xc0], R3 ;  /* 0x0000c003000075a7 */ /* 0x0022a400080011ff */
[----:B--2---:R-:W-:Y:S05]  /*9b30*/  @!P0 NANOSLEEP.SYNCS 0x989680 ;  /* 0x009896800000895d */ /* 0x004fea0003900000 */
[----:B------:R-:W2:Y:S02]  /*9b40*/  @!P0 SYNCS.PHASECHK.TRANS64 P0, [R0+URZ+0xc0], R3 ;  /* 0x0000c003000085a7 */ /* 0x000ea400080010ff */
[----:B--2---:R-:W-:Y:S05]  /*9b50*/  @!P0 BRA `(.L_x_142) ;  /* 0xfffffffc00f08947 */ /* 0x004fea000383ffff */
[----:B------:R-:W-:Y:S05]  /*9b60*/  BRA `(.L_x_40) ;  /* 0xffffff8c00307947 */ /* 0x000fea000383ffff */
.L_x_48:
[----:B-1----:R1:W2:Y:S02]  /*9b70*/  SYNCS.PHASECHK.TRANS64.TRYWAIT P1, [R0+URZ+0xb0], R5 ;  /* 0x0000b005000075a7 */ /* 0x0022a400080211ff */
[----:B--2---:R-:W-:Y:S05]  /*9b80*/  @!P1 NANOSLEEP.SYNCS 0x989680 ;  /* 0x009896800000995d */ /* 0x004fea0003900000 */
[----:B------:R-:W2:Y:S02]  /*9b90*/  @!P1 SYNCS.PHASECHK.TRANS64 P1, [R0+URZ+0xb0], R5 ;  /* 0x0000b005000095a7 */ /* 0x000ea400080210ff */
[----:B--2---:R-:W-:Y:S05]  /*9ba0*/  @!P1 BRA `(.L_x_48) ;  /* 0xfffffffc00f09947 */ /* 0x004fea000383ffff */
[----:B------:R-:W-:Y:S05]  /*9bb0*/  BRA `(.L_x_143) ;  /* 0xffffff9000947947 */ /* 0x000fea000383ffff */
.L_x_49:
[----:B------:R-:W-:-:S07]  /*9bc0*/  MOV R3, UR7 ;  /* 0x0000000700037c02 */ /* 0x000fce0008000f00 */
.L_x_144:
[----:B-1----:R1:W2:Y:S02]  /*9bd0*/  SYNCS.PHASECHK.TRANS64.TRYWAIT P0, [R3+URZ+0xe0], R0 ;  /* 0x0000e000030075a7 */ /* 0x0022a400080011ff */
[----:B--2---:R-:W-:Y:S05]  /*9be0*/  @!P0 NANOSLEEP.SYNCS 0x989680 ;  /* 0x009896800000895d */ /* 0x004fea0003900000 */
[----:B------:R-:W2:Y:S02]  /*9bf0*/  @!P0 SYNCS.PHASECHK.TRANS64 P0, [R3+URZ+0xe0], R0 ;  /* 0x0000e000030085a7 */ /* 0x000ea400080010ff */
[----:B--2---:R-:W-:Y:S05]  /*9c00*/  @!P0 BRA `(.L_x_144) ;  /* 0xfffffffc00f08947 */ /* 0x004fea000383ffff */
[----:B------:R-:W-:Y:S05]  /*9c10*/  BRA `(.L_x_145) ;  /* 0xffffff9000cc7947 */ /* 0x000fea000383ffff */
.L_x_52:
[----:B------:R-:W-:Y:S07]  /*9c20*/  MOV R0, UR6 ;  /* 0x0000000600007c02 */ /* 0x000fee0008000f00 */
.L_x_146:
[----:B-1----:R1:W2:Y:S02]  /*9c30*/  SYNCS.PHASECHK.TRANS64.TRYWAIT P0, [R0+URZ], R3 ;  /* 0x00000003000075a7 */ /* 0x0022a400080011ff */
[----:B--2---:R-:W-:Y:S05]  /*9c40*/  @!P0 NANOSLEEP.SYNCS 0x989680 ;  /* 0x009896800000895d */ /* 0x004fea0003900000 */
[----:B------:R-:W2:Y:S02]  /*9c50*/  @!P0 SYNCS.PHASECHK.TRANS64 P0, [R0+URZ], R3 ;  /* 0x00000003000085a7 */ /* 0x000ea400080010ff */
[----:B--2---:R-:W-:Y:S05]  /*9c60*/  @!P0 BRA `(.L_x_146) ;  /* 0xfffffffc00f08947 */ /* 0x004fea000383ffff */
[----:B------:R-:W-:Y:S05]  /*9c70*/  BRA `(.L_x_51) ;  /* 0xffffff9000f47947 */ /* 0x000fea000383ffff */
.L_x_56:
[----:B------:R-:W-:-:S07]  /*9c80*/  MOV R0, UR6 ;  /* 0x0000000600007c02 */ /* 0x000fce0008000f00 */
.L_x_147:
[----:B---3--:R3:W4:Y:S02]  /*9c90*/  SYNCS.PHASECHK.TRANS64.TRYWAIT P0, [R0+URZ], R3 ;  /* 0x00000003000075a7 */ /* 0x00872400080011ff */
[----:B----4-:R-:W-:Y:S05]  /*9ca0*/  @!P0 NANOSLEEP.SYNCS 0x989680 ;  /* 0x009896800000895d */ /* 0x010fea0003900000 */
[----:B------:R-:W4:Y:S02]  /*9cb0*/  @!P0 SYNCS.PHASECHK.TRANS64 P0, [R0+URZ], R3 ;  /* 0x00000003000085a7 */ /* 0x000f2400080010ff */
[----:B----4-:R-:W-:Y:S05]  /*9cc0*/  @!P0 BRA `(.L_x_147) ;  /* 0xfffffffc00f08947 */ /* 0x010fea000383ffff */
[----:B------:R-:W-:Y:S05]  /*9cd0*/  BRA `(.L_x_148) ;  /* 0xffffff9800087947 */ /* 0x000fea000383ffff */
.L_x_57:
[----:B------:R-:W-:-:S07]  /*9ce0*/  MOV R0, UR7 ;  /* 0x0000000700007c02 */ /* 0x000fce0008000f00 */
.L_x_149:
[----:B-1----:R1:W3:Y:S02]  /*9cf0*/  SYNCS.PHASECHK.TRANS64.TRYWAIT P0, [R0+URZ], R3 ;  /* 0x00000003000075a7 */ /* 0x0022e400080011ff */
[----:B---3--:R-:W-:Y:S05]  /*9d00*/  @!P0 NANOSLEEP.SYNCS 0x989680 ;  /* 0x009896800000895d */ /* 0x008fea0003900000 */
[----:B------:R-:W3:Y:S02]  /*9d10*/  @!P0 SYNCS.PHASECHK.TRANS64 P0, [R0+URZ], R3 ;  /* 0x00000003000085a7 */ /* 0x000ee400080010ff */
[----:B---3--:R-:W-:Y:S05]  /*9d20*/  @!P0 BRA `(.L_x_149) ;  /* 0xfffffffc00f08947 */ /* 0x008fea000383ffff */
[----:B------:R-:W-:Y:S05]  /*9d30*/  BRA `(.L_x_150) ;  /* 0xffffff9800147947 */ /* 0x000fea000383ffff */
.L_x_62:
[----:B--2---:R2:W4:Y:S02]  /*9d40*/  SYNCS.PHASECHK.TRANS64.TRYWAIT P0, [R0+URZ+0xb0], R3 ;  /* 0x0000b003000075a7 */ /* 0x00452400080011ff */
[----:B----4-:R-:W-:Y:S05]  /*9d50*/  @!P0 NANOSLEEP.SYNCS 0x989680 ;  /* 0x009896800000895d */ /* 0x010fea0003900000 */
[----:B------:R-:W4:Y:S02]  /*9d60*/  @!P0 SYNCS.PHASECHK.TRANS64 P0, [R0+URZ+0xb0], R3 ;  /* 0x0000b003000085a7 */ /* 0x000f2400080010ff */
[----:B----4-:R-:W-:Y:S05]  /*9d70*/  @!P0 BRA `(.L_x_62) ;  /* 0xfffffffc00f08947 */ /* 0x010fea000383ffff */
[----:B------:R-:W-:Y:S05]  /*9d80*/  BRA `(.L_x_151) ;  /* 0xffffff9c00107947 */ /* 0x000fea000383ffff */
.L_x_65:
[----:B------:R-:W-:Y:S07]  /*9d90*/  MOV R0, UR4 ;  /* 0x0000000400007c02 */ /* 0x000fee0008000f00 */
.L_x_152:
[----:B--2---:R2:W3:Y:S02]  /*9da0*/  SYNCS.PHASECHK.TRANS64.TRYWAIT P0, [R0+URZ+0xa8], R3 ;  /* 0x0000a803000075a7 */ /* 0x0044e400080011ff */
[----:B---3--:R-:W-:Y:S05]  /*9db0*/  @!P0 NANOSLEEP.SYNCS 0x989680 ;  /* 0x009896800000895d */ /* 0x008fea0003900000 */
[----:B------:R-:W3:Y:S02]  /*9dc0*/  @!P0 SYNCS.PHASECHK.TRANS64 P0, [R0+URZ+0xa8], R3 ;  /* 0x0000a803000085a7 */ /* 0x000ee400080010ff */
[----:B---3--:R-:W-:Y:S05]  /*9dd0*/  @!P0 BRA `(.L_x_152) ;  /* 0xfffffffc00f08947 */ /* 0x008fea000383ffff */
[----:B------:R-:W-:Y:S05]  /*9de0*/  BRA `(.L_x_64) ;  /* 0xffffff9c00f07947 */ /* 0x000fea000383ffff */
.L_x_68:
[----:B------:R-:W-:Y:S07]  /*9df0*/  MOV R0, UR4 ;  /* 0x0000000400007c02 */ /* 0x000fee0008000f00 */
.L_x_153:
[----:B-1----:R1:W2:Y:S02]  /*9e00*/  SYNCS.PHASECHK.TRANS64.TRYWAIT P0, [R0+URZ+0x80], R11 ;  /* 0x0000800b000075a7 */ /* 0x0022a400080011ff */
[----:B--2---:R-:W-:Y:S05]  /*9e10*/  @!P0 NANOSLEEP.SYNCS 0x989680 ;  /* 0x009896800000895d */ /* 0x004fea0003900000 */
[----:B------:R-:W2:Y:S02]  /*9e20*/  @!P0 SYNCS.PHASECHK.TRANS64 P0, [R0+URZ+0x80], R11 ;  /* 0x0000800b000085a7 */ /* 0x000ea400080010ff */
[----:B--2---:R-:W-:Y:S05]  /*9e30*/  @!P0 BRA `(.L_x_153) ;  /* 0xfffffffc00f08947 */ /* 0x004fea000383ffff */
[----:B------:R-:W-:Y:S05]  /*9e40*/  BRA `(.L_x_154) ;  /* 0xffffffa000687947 */ /* 0x000fea000383ffff */
.L_x_69:
[----:B------:R-:W-:Y:S07]  /*9e50*/  MOV R0, UR4 ;  /* 0x0000000400007c02 */ /* 0x000fee0008000f00 */
.L_x_155:
[----:B-1----:R1:W2:Y:S02]  /*9e60*/  SYNCS.PHASECHK.TRANS64.TRYWAIT P0, [R0+URZ+0x88], R11 ;  /* 0x0000880b000075a7 */ /* 0x0022a400080011ff */
[----:B--2---:R-:W-:Y:S05]  /*9e70*/  @!P0 NANOSLEEP.SYNCS 0x989680 ;  /* 0x009896800000895d */ /* 0x004fea0003900000 */
[----:B------:R-:W2:Y:S02]  /*9e80*/  @!P0 SYNCS.PHASECHK.TRANS64 P0, [R0+URZ+0x88], R11 ;  /* 0x0000880b000085a7 */ /* 0x000ea400080010ff */
[----:B--2---:R-:W-:Y:S05]  /*9e90*/  @!P0 BRA `(.L_x_155) ;  /* 0xfffffffc00f08947 */ /* 0x004fea000383ffff */
[----:B------:R-:W-:Y:S05]  /*9ea0*/  BRA `(.L_x_156) ;  /* 0xffffffa000f87947 */ /* 0x000fea000383ffff */
.L_x_70:
[----:B------:R-:W-:Y:S07]  /*9eb0*/  MOV R0, UR4 ;  /* 0x0000000400007c02 */ /* 0x000fee0008000f00 */
.L_x_157:
[----:B-1----:R1:W2:Y:S02]  /*9ec0*/  SYNCS.PHASECHK.TRANS64.TRYWAIT P0, [R0+URZ+0x90], R11 ;  /* 0x0000900b000075a7 */ /* 0x0022a400080011ff */
[----:B--2---:R-:W-:Y:S05]  /*9ed0*/  @!P0 NANOSLEEP.SYNCS 0x989680 ;  /* 0x009896800000895d */ /* 0x004fea0003900000 */
[----:B------:R-:W2:Y:S02]  /*9ee0*/  @!P0 SYNCS.PHASECHK.TRANS64 P0, [R0+URZ+0x90], R11 ;  /* 0x0000900b000085a7 */ /* 0x000ea400080010ff */
[----:B--2---:R-:W-:Y:S05]  /*9ef0*/  @!P0 BRA `(.L_x_157) ;  /* 0xfffffffc00f08947 */ /* 0x004fea000383ffff */
[----:B------:R-:W-:Y:S05]  /*9f00*/  BRA `(.L_x_158) ;  /* 0xffffffa400907947 */ /* 0x000fea000383ffff */
.L_x_71:
[----:B------:R-:W-:Y:S07]  /*9f10*/  MOV R0, UR4 ;  /* 0x0000000400007c02 */ /* 0x000fee0008000f00 */
.L_x_159:
[----:B-1----:R1:W2:Y:S02]  /*9f20*/  SYNCS.PHASECHK.TRANS64.TRYWAIT P0, [R0+URZ+0x98], R11 ;  /* 0x0000980b000075a7 */ /* 0x0022a400080011ff */
[----:B--2---:R-:W-:Y:S05]  /*9f30*/  @!P0 NANOSLEEP.SYNCS 0x989680 ;  /* 0x009896800000895d */ /* 0x004fea0003900000 */
[----:B------:R-:W2:Y:S02]  /*9f40*/  @!P0 SYNCS.PHASECHK.TRANS64 P0, [R0+URZ+0x98], R11 ;  /* 0x0000980b000085a7 */ /* 0x000ea400080010ff */
[----:B--2---:R-:W-:Y:S05]  /*9f50*/  @!P0 BRA `(.L_x_159) ;  /* 0xfffffffc00f08947 */ /* 0x004fea000383ffff */
[----:B------:R-:W-:Y:S05]  /*9f60*/  BRA `(.L_x_160) ;  /* 0xffffffa800687947 */ /* 0x000fea000383ffff */
.L_x_73:
[----:B------:R-:W-:-:S07]  /*9f70*/  MOV R0, UR4 ;  /* 0x0000000400007c02 */ /* 0x000fce0008000f00 */
.L_x_161:
[----:B-1----:R1:W2:Y:S02]  /*9f80*/  SYNCS.PHASECHK.TRANS64.TRYWAIT P0, [R0+URZ+0x80], R3 ;  /* 0x00008003000075a7 */ /* 0x0022a400080011ff */
[----:B--2---:R-:W-:Y:S05]  /*9f90*/  @!P0 NANOSLEEP.SYNCS 0x989680 ;  /* 0x009896800000895d */ /* 0x004fea0003900000 */
[----:B------:R-:W2:Y:S02]  /*9fa0*/  @!P0 SYNCS.PHASECHK.TRANS64 P0, [R0+URZ+0x80], R3 ;  /* 0x00008003000085a7 */ /* 0x000ea400080010ff */
[----:B--2---:R-:W-:Y:S05]  /*9fb0*/  @!P0 BRA `(.L_x_161) ;  /* 0xfffffffc00f08947 */ /* 0x004fea000383ffff */
[----:B------:R-:W-:Y:S05]  /*9fc0*/  BRA `(.L_x_162) ;  /* 0xffffffac002c7947 */ /* 0x000fea000383ffff */
.L_x_74:
[----:B-1----:R-:W-:-:S07]  /*9fd0*/  MOV R0, UR4 ;  /* 0x0000000400007c02 */ /* 0x002fce0008000f00 */
.L_x_163:
[----:B-1----:R1:W2:Y:S02]  /*9fe0*/  SYNCS.PHASECHK.TRANS64.TRYWAIT P0, [R0+URZ+0x88], R3 ;  /* 0x00008803000075a7 */ /* 0x0022a400080011ff */
[----:B--2---:R-:W-:Y:S05]  /*9ff0*/  @!P0 NANOSLEEP.SYNCS 0x989680 ;  /* 0x009896800000895d */ /* 0x004fea0003900000 */
[----:B------:R-:W2:Y:S02]  /*a000*/  @!P0 SYNCS.PHASECHK.TRANS64 P0, [R0+URZ+0x88], R3 ;  /* 0x00008803000085a7 */ /* 0x000ea400080010ff */
[----:B--2---:R-:W-:Y:S05]  /*a010*/  @!P0 BRA `(.L_x_163) ;  /* 0xfffffffc00f08947 */ /* 0x004fea000383ffff */
[----:B------:R-:W-:Y:S05]  /*a020*/  BRA `(.L_x_164) ;  /* 0xffffffac001c7947 */ /* 0x000fea000383ffff */
.L_x_75:
[----:B-1----:R-:W-:-:S07]  /*a030*/  MOV R0, UR4 ;  /* 0x0000000400007c02 */ /* 0x002fce0008000f00 */
.L_x_165:
[----:B-1----:R1:W2:Y:S02]  /*a040*/  SYNCS.PHASECHK.TRANS64.TRYWAIT P0, [R0+URZ+0x90], R3 ;  /* 0x00009003000075a7 */ /* 0x0022a400080011ff */
[----:B--2---:R-:W-:Y:S05]  /*a050*/  @!P0 NANOSLEEP.SYNCS 0x989680 ;  /* 0x009896800000895d */ /* 0x004fea0003900000 */
[----:B------:R-:W2:Y:S02]  /*a060*/  @!P0 SYNCS.PHASECHK.TRANS64 P0, [R0+URZ+0x90], R3 ;  /* 0x00009003000085a7 */ /* 0x000ea400080010ff */
[----:B--2---:R-:W-:Y:S05]  /*a070*/  @!P0 BRA `(.L_x_165) ;  /* 0xfffffffc00f08947 */ /* 0x004fea000383ffff */
[----:B------:R-:W-:Y:S05]  /*a080*/  BRA `(.L_x_166) ;  /* 0xffffffac000c7947 */ /* 0x000fea000383ffff */
.L_x_77:
[----:B--2---:R2:W4:Y:S02]  /*a090*/  SYNCS.PHASECHK.TRANS64.TRYWAIT P0, [R0+URZ+0xb0], R3 ;  /* 0x0000b003000075a7 */ /* 0x00452400080011ff */
[----:B----4-:R-:W-:Y:S05]  /*a0a0*/  @!P0 NANOSLEEP.SYNCS 0x989680 ;  /* 0x009896800000895d */ /* 0x010fea0003900000 */
[----:B------:R-:W4:Y:S02]  /*a0b0*/  @!P0 SYNCS.PHASECHK.TRANS64 P0, [R0+URZ+0xb0], R3 ;  /* 0x0000b003000085a7 */ /* 0x000f2400080010ff */
[----:B----4-:R-:W-:Y:S05]  /*a0c0*/  @!P0 BRA `(.L_x_77) ;  /* 0xfffffffc00f08947 */ /* 0x010fea000383ffff */
[----:B------:R-:W-:Y:S05]  /*a0d0*/  BRA `(.L_x_167) ;  /* 0xffffffac00d47947 */ /* 0x000fea000383ffff */
.L_x_88:
[----:B-1----:R-:W-:Y:S04]  /*a0e0*/  MOV R0, UR48 ;  /* 0x0000003000007c02 */ /* 0x002fe80008000f00 */
[----:B------:R1:W3:Y:S03]  /*a0f0*/  SYNCS.PHASECHK.TRANS64.TRYWAIT P1, [R0+URZ+0x60], R5 ;  /* 0x00006005000075a7 */ /* 0x0002e600080211ff */
[----:B---3--:R-:W-:Y:S05]  /*a100*/  @!P1 NANOSLEEP.SYNCS 0x989680 ;  /* 0x009896800000995d */ /* 0x008fea0003900000 */
[----:B------:R-:W3:Y:S02]  /*a110*/  @!P1 SYNCS.PHASECHK.TRANS64 P1, [R0+URZ+0x60], R5 ;  /* 0x00006005000095a7 */ /* 0x000ee400080210ff */
[----:B---3--:R-:W-:Y:S05]  /*a120*/  @!P1 BRA `(.L_x_88) ;  /* 0xfffffffc00ec9947 */ /* 0x008fea000383ffff */
[----:B------:R-:W-:Y:S05]  /*a130*/  BRA `(.L_x_87) ;  /* 0xffffffbc00247947 */ /* 0x000fea000383ffff */
.L_x_90:
[----:B-1----:R1:W4:Y:S02]  /*a140*/  SYNCS.PHASECHK.TRANS64.TRYWAIT P0, [R110+URZ+0xd0], R3 ;  /* 0x0000d0036e0075a7 */ /* 0x00232400080011ff */
[----:B----4-:R-:W-:Y:S05]  /*a150*/  @!P0 NANOSLEEP.SYNCS 0x989680 ;  /* 0x009896800000895d */ /* 0x010fea0003900000 */
[----:B------:R-:W4:Y:S02]  /*a160*/  @!P0 SYNCS.PHASECHK.TRANS64 P0, [R110+URZ+0xd0], R3 ;  /* 0x0000d0036e0085a7 */ /* 0x000f2400080010ff */
[----:B----4-:R-:W-:Y:S05]  /*a170*/  @!P0 BRA `(.L_x_90) ;  /* 0xfffffffc00f08947 */ /* 0x010fea000383ffff */
[----:B------:R-:W-:Y:S05]  /*a180*/  BRA `(.L_x_89) ;  /* 0xffffffbc00bc7947 */ /* 0x000fea000383ffff */
.L_x_99:
[----:B-1----:R1:W2:Y:S02]  /*a190*/  SYNCS.PHASECHK.TRANS64.TRYWAIT P0, [R3+URZ+0x60], R0 ;  /* 0x00006000030075a7 */ /* 0x0022a400080011ff */
[----:B--2---:R-:W-:Y:S05]  /*a1a0*/  @!P0 NANOSLEEP.SYNCS 0x989680 ;  /* 0x009896800000895d */ /* 0x004fea0003900000 */
[----:B------:R-:W2:Y:S02]  /*a1b0*/  @!P0 SYNCS.PHASECHK.TRANS64 P0, [R3+URZ+0x60], R0 ;  /* 0x00006000030085a7 */ /* 0x000ea400080010ff */
[----:B--2---:R-:W-:Y:S05]  /*a1c0*/  @!P0 BRA `(.L_x_99) ;  /* 0xfffffffc00f08947 */ /* 0x004fea000383ffff */
[----:B------:R-:W-:Y:S05]  /*a1d0*/  BRA `(.L_x_98) ;  /* 0xffffffc800787947 */ /* 0x000fea000383ffff */
.L_x_107:
[----:B-1----:R1:W2:Y:S02]  /*a1e0*/  SYNCS.PHASECHK.TRANS64.TRYWAIT P0, [R3+URZ+0x60], R6 ;  /* 0x00006006030075a7 */ /* 0x0022a400080011ff */
[----:B--2---:R-:W-:Y:S05]  /*a1f0*/  @!P0 NANOSLEEP.SYNCS 0x989680 ;  /* 0x009896800000895d */ /* 0x004fea0003900000 */
[----:B------:R-:W2:Y:S02]  /*a200*/  @!P0 SYNCS.PHASECHK.TRANS64 P0, [R3+URZ+0x60], R6 ;  /* 0x00006006030085a7 */ /* 0x000ea400080010ff */
[----:B--2---:R-:W-:Y:S05]  /*a210*/  @!P0 BRA `(.L_x_107) ;  /* 0xfffffffc00f08947 */ /* 0x004fea000383ffff */
[----:B------:R-:W-:Y:S05]  /*a220*/  BRA `(.L_x_106) ;  /* 0xffffffd400d87947 */ /* 0x000fea000383ffff */
.L_x_115:
[----:B-1----:R1:W2:Y:S02]  /*a230*/  SYNCS.PHASECHK.TRANS64.TRYWAIT P0, [R114+URZ+0x60], R3 ;  /* 0x00006003720075a7 */ /* 0x0022a400080011ff */
[----:B--2---:R-:W-:Y:S05]  /*a240*/  @!P0 NANOSLEEP.SYNCS 0x989680 ;  /* 0x009896800000895d */ /* 0x004fea0003900000 */
[----:B------:R-:W2:Y:S02]  /*a250*/  @!P0 SYNCS.PHASECHK.TRANS64 P0, [R114+URZ+0x60], R3 ;  /* 0x00006003720085a7 */ /* 0x000ea400080010ff */
[----:B--2---:R-:W-:Y:S05]  /*a260*/  @!P0 BRA `(.L_x_115) ;  /* 0xfffffffc00f08947 */ /* 0x004fea000383ffff */
[----:B------:R-:W-:Y:S05]  /*a270*/  BRA `(.L_x_114) ;  /* 0xffffffe400387947 */ /* 0x000fea000383ffff */
        .weak           $__internal_0_$__cuda_sm10x_tcgen05_guardrail_trap_col_being_dealloced_not_returned_by_alloc
        .type           $__internal_0_$__cuda_sm10x_tcgen05_guardrail_trap_col_being_dealloced_not_returned_by_alloc,@function
        .size           $__internal_0_$__cuda_sm10x_tcgen05_guardrail_trap_col_being_dealloced_not_returned_by_alloc,($__internal_1_$__cuda_sm10x_tcgen05_guardrail_trap_phase_invalid_during_alloc - $__internal_0_$__cuda_sm10x_tcgen05_guardrail_trap_col_being_dealloced_not_returned_by_alloc)
$__internal_0_$__cuda_sm10x_tcgen05_guardrail_trap_col_being_dealloced_not_returned_by_alloc:
[----:B------:R-:W-:Y:S05]  /*a280*/  BPT.TRAP 0x1 ;  /* 0x000000040000795c */ /* 0x000fea0000300000 */
[----:B------:R-:W-:-:S04]  /*a290*/  HFMA2 R3, -RZ, RZ, 0, 0 ;  /* 0x00000000ff037431 */ /* 0x000fc800000001ff */
[----:B------:R-:W-:Y:S05]  /*a2a0*/  RET.REL.NODEC R2 `(_ZN7cutlass13device_kernelINS_4gemm6kernel13GemmUniversalIN4cute5tupleIJiiiiEEENS1_10collective13CollectiveMmaINS1_41MainloopSm100TmaUmmaWarpSpecializedSparseILi6ELi2ELi2ENS5_IJNS4_1CILi1EEESB_SB_EEEEENS5_IJNSA_ILi128EEESE_NSA_ILi64EEEEEENS_6half_tENS5_IJNS4_6LayoutINS5_IJiNS5_IJNSA_ILi2EEEiEEEiEEENS5_IJlNS5_IJSB_SJ_EEElEEEEENSI_INS5_IJNS5_IJNS5_IJNSA_ILi8EEESJ_SP_EEEiEEENS5_IJNS5_IJNSA_ILi16EEESJ_NSA_ILi4EEEEEEiEEEiEEENS5_IJNS5_IJNS5_IJSE_SS_NSA_ILi2048EEEEEENSA_ILi16384EEEEEENS5_IJNS5_IJSB_NSA_ILi1024EEENSA_ILi32EEEEEElEEElEEEEEEEESH_NS5_IJlSB_lEEENS4_8TiledMMAINS4_8MMA_AtomIJNS4_27SM100_MMA_F16BF16_SS_SPARSEISH_SH_fLi128ELi128ELNS4_4UMMA5MajorE0ELS1D_0ELNS1C_7ScaleInE0ELS1E_0EEEEEENSI_ISC_NS5_IJNSA_ILi0EEES1H_S1H_EEEEENS5_IJNS4_10UnderscoreES1K_S1K_EEEEENS4_13SM90_TMA_LOADENS4_14ComposedLayoutINS4_7SwizzleILi2ELi4ELi3EEENS4_25smem_sparse_ptr_flag_bitsILi2ELi16EEENSI_INS5_IJNS5_IJSB_SP_EEENS5_IJSJ_S12_EEEEEENS5_IJNS5_IJS1H_SF_EEESM_EEEEEEEvNS4_8identityES1N_NS1O_INS1P_ILi3ELi4ELi3EEENS4_18smem_ptr_flag_bitsILi16EEENSI_INS5_IJSP_SF_EEENS5_IJSF_SB_EEEEEEEvS20_EENS_8epilogue10collective18CollectiveEpilogueINS29_23Sm100TmaWarpSpecializedILi4ELi2ELi32ELb1ELb0EEEJSG_NS5_IJNSI_ISE_SB_EENSI_IS12_SB_EEEEEfNS5_IJSB_llEEEfS2H_NS29_6fusion15FusionCallbacksIS2D_NS2I_17LinearCombinationIffffLNS_15FloatRoundStyleE2EEESG_S2G_JEEENS4_5SM1004TMEM4LOAD26SM100_TMEM_LOAD_32dp32b32xES1N_NS1O_INS1P_ILi2ELi5ELi2EEENS22_ILi32EEENSI_INS5_IJS12_ST_EEENS5_IJSB_S12_EEEEEEENS4_39AutoVectorizingCopyWithAssumedAlignmentILi128EEENS4_14SM90_TMA_STOREES2X_S2Z_S2Z_EEEvvEEEEvNT_6ParamsE) ;  /* 0xffffff5c02547950 */ /* 0x000fea0003c3ffff */
        .weak           $__internal_1_$__cuda_sm10x_tcgen05_guardrail_trap_phase_invalid_during_alloc
        .type           $__internal_1_$__cuda_sm10x_tcgen05_guardrail_trap_phase_invalid_during_alloc,@function
        .size           $__internal_1_$__cuda_sm10x_tcgen05_guardrail_trap_phase_invalid_during_alloc,($__internal_2_$__cuda_sm10x_tcgen05_guardrail_trap_unallocated_columns_being_dealloced - $__internal_1_$__cuda_sm10x_tcgen05_guardrail_trap_phase_invalid_during_alloc)
$__internal_1_$__cuda_sm10x_tcgen05_guardrail_trap_phase_invalid_during_alloc:
[----:B------:R-:W-:Y:S05]  /*a2b0*/  BPT.TRAP 0x1 ;  /* 0x000000040000795c */ /* 0x000fea0000300000 */
[----:B------:R-:W-:-:S04]  /*a2c0*/  MOV R3, 0x0 ;  /* 0x0000000000037802 */ /* 0x000fc80000000f00 */
[----:B------:R-:W-:Y:S05]  /*a2d0*/  RET.REL.NODEC R2 `(_ZN7cutlass13device_kernelINS_4gemm6kernel13GemmUniversalIN4cute5tupleIJiiiiEEENS1_10collective13CollectiveMmaINS1_41MainloopSm100TmaUmmaWarpSpecializedSparseILi6ELi2ELi2ENS5_IJNS4_1CILi1EEESB_SB_EEEEENS5_IJNSA_ILi128EEESE_NSA_ILi64EEEEEENS_6half_tENS5_IJNS4_6LayoutINS5_IJiNS5_IJNSA_ILi2EEEiEEEiEEENS5_IJlNS5_IJSB_SJ_EEElEEEEENSI_INS5_IJNS5_IJNS5_IJNSA_ILi8EEESJ_SP_EEEiEEENS5_IJNS5_IJNSA_ILi16EEESJ_NSA_ILi4EEEEEEiEEEiEEENS5_IJNS5_IJNS5_IJSE_SS_NSA_ILi2048EEEEEENSA_ILi16384EEEEEENS5_IJNS5_IJSB_NSA_ILi1024EEENSA_ILi32EEEEEElEEElEEEEEEEESH_NS5_IJlSB_lEEENS4_8TiledMMAINS4_8MMA_AtomIJNS4_27SM100_MMA_F16BF16_SS_SPARSEISH_SH_fLi128ELi128ELNS4_4UMMA5MajorE0ELS1D_0ELNS1C_7ScaleInE0ELS1E_0EEEEEENSI_ISC_NS5_IJNSA_ILi0EEES1H_S1H_EEEEENS5_IJNS4_10UnderscoreES1K_S1K_EEEEENS4_13SM90_TMA_LOADENS4_14ComposedLayoutINS4_7SwizzleILi2ELi4ELi3EEENS4_25smem_sparse_ptr_flag_bitsILi2ELi16EEENSI_INS5_IJNS5_IJSB_SP_EEENS5_IJSJ_S12_EEEEEENS5_IJNS5_IJS1H_SF_EEESM_EEEEEEEvNS4_8identityES1N_NS1O_INS1P_ILi3ELi4ELi3EEENS4_18smem_ptr_flag_bitsILi16EEENSI_INS5_IJSP_SF_EEENS5_IJSF_SB_EEEEEEEvS20_EENS_8epilogue10collective18CollectiveEpilogueINS29_23Sm100TmaWarpSpecializedILi4ELi2ELi32ELb1ELb0EEEJSG_NS5_IJNSI_ISE_SB_EENSI_IS12_SB_EEEEEfNS5_IJSB_llEEEfS2H_NS29_6fusion15FusionCallbacksIS2D_NS2I_17LinearCombinationIffffLNS_15FloatRoundStyleE2EEESG_S2G_JEEENS4_5SM1004TMEM4LOAD26SM100_TMEM_LOAD_32dp32b32xES1N_NS1O_INS1P_ILi2ELi5ELi2EEENS22_ILi32EEENSI_INS5_IJS12_ST_EEENS5_IJSB_S12_EEEEEEENS4_39AutoVectorizingCopyWithAssumedAlignmentILi128EEENS4_14SM90_TMA_STOREES2X_S2Z_S2Z_EEEvvEEEEvNT_6ParamsE) ;  /* 0xffffff5c02487950 */ /* 0x000fea0003c3ffff */
        .weak           $__internal_2_$__cuda_sm10x_tcgen05_guardrail_trap_unallocated_columns_being_dealloced
        .type           $__internal_2_$__cuda_sm10x_tcgen05_guardrail_trap_unallocated_columns_being_dealloced,@function
        .size           $__internal_2_$__cuda_sm10x_tcgen05_guardrail_trap_unallocated_columns_being_dealloced,(.L_x_169 - $__internal_2_$__cuda_sm10x_tcgen05_guardrail_trap_unallocated_columns_being_dealloced)
$__internal_2_$__cuda_sm10x_tcgen05_guardrail_trap_unallocated_columns_being_dealloced:
[----:B------:R-:W-:Y:S05]  /*a2e0*/  BPT.TRAP 0x1 ;  /* 0x000000040000795c */ /* 0x000fea0000300000 */
[----:B------:R-:W-:-:S04]  /*a2f0*/  HFMA2 R3, -RZ, RZ, 0, 0 ;  /* 0x00000000ff037431 */ /* 0x000fc800000001ff */
[----:B------:R-:W-:Y:S05]  /*a300*/  RET.REL.NODEC R2 `(_ZN7cutlass13device_kernelINS_4gemm6kernel13GemmUniversalIN4cute5tupleIJiiiiEEENS1_10collective13CollectiveMmaINS1_41MainloopSm100TmaUmmaWarpSpecializedSparseILi6ELi2ELi2ENS5_IJNS4_1CILi1EEESB_SB_EEEEENS5_IJNSA_ILi128EEESE_NSA_ILi64EEEEEENS_6half_tENS5_IJNS4_6LayoutINS5_IJiNS5_IJNSA_ILi2EEEiEEEiEEENS5_IJlNS5_IJSB_SJ_EEElEEEEENSI_INS5_IJNS5_IJNS5_IJNSA_ILi8EEESJ_SP_EEEiEEENS5_IJNS5_IJNSA_ILi16EEESJ_NSA_ILi4EEEEEEiEEEiEEENS5_IJNS5_IJNS5_IJSE_SS_NSA_ILi2048EEEEEENSA_ILi16384EEEEEENS5_IJNS5_IJSB_NSA_ILi1024EEENSA_ILi32EEEEEElEEElEEEEEEEESH_NS5_IJlSB_lEEENS4_8TiledMMAINS4_8MMA_AtomIJNS4_27SM100_MMA_F16BF16_SS_SPARSEISH_SH_fLi128ELi128ELNS4_4UMMA5MajorE0ELS1D_0ELNS1C_7ScaleInE0ELS1E_0EEEEEENSI_ISC_NS5_IJNSA_ILi0EEES1H_S1H_EEEEENS5_IJNS4_10UnderscoreES1K_S1K_EEEEENS4_13SM90_TMA_LOADENS4_14ComposedLayoutINS4_7SwizzleILi2ELi4ELi3EEENS4_25smem_sparse_ptr_flag_bitsILi2ELi16EEENSI_INS5_IJNS5_IJSB_SP_EEENS5_IJSJ_S12_EEEEEENS5_IJNS5_IJS1H_SF_EEESM_EEEEEEEvNS4_8identityES1N_NS1O_INS1P_ILi3ELi4ELi3EEENS4_18smem_ptr_flag_bitsILi16EEENSI_INS5_IJSP_SF_EEENS5_IJSF_SB_EEEEEEEvS20_EENS_8epilogue10collective18CollectiveEpilogueINS29_23Sm100TmaWarpSpecializedILi4ELi2ELi32ELb1ELb0EEEJSG_NS5_IJNSI_ISE_SB_EENSI_IS12_SB_EEEEEfNS5_IJSB_llEEEfS2H_NS29_6fusion15FusionCallbacksIS2D_NS2I_17LinearCombinationIffffLNS_15FloatRoundStyleE2EEESG_S2G_JEEENS4_5SM1004TMEM4LOAD26SM100_TMEM_LOAD_32dp32b32xES1N_NS1O_INS1P_ILi2ELi5ELi2EEENS22_ILi32EEENSI_INS5_IJS12_ST_EEENS5_IJSB_S12_EEEEEEENS4_39AutoVectorizingCopyWithAssumedAlignmentILi128EEENS4_14SM90_TMA_STOREES2X_S2Z_S2Z_EEEvvEEEEvNT_6ParamsE) ;  /* 0xffffff5c023c7950 */ /* 0x000fea0003c3ffff */
.L_x_168:
[----:B------:R-:W-:-:S00]  /*a310*/  BRA `(.L_x_168) ;  /* 0xfffffffc00fc7947 */ /* 0x000fc0000383ffff */
[----:B------:R-:W-:-:S00]  /*a320*/  NOP ;  /* 0x0000000000007918 */ /* 0x000fc00000000000 */
        /* <DEDUP_REMOVED lines=13> */
.L_x_169:


//--------------------- .nv.global.init           --------------------------
	.section	.nv.global.init,"aw",@progbits
.nv.global.init:
	.type		$str$27,@object
	.size		$str$27,($str$28 - $str$27)
$str$27:
        /*0000*/ 	.byte	0x28, 0x61, 0x64, 0x64, 0x72, 0x65, 0x73, 0x73, 0x20, 0x26, 0x20, 0x6d, 0x61, 0x73, 0x6b, 0x29
        /*0010*/ 	.byte	0x20, 0x3d, 0x3d, 0x20, 0x30, 0x00
	.type		$str$28,@object
	.size		$str$28,($str$26 - $str$28)
$str$28:
        /*0016*/ 	.byte	0x2f, 0x74, 0x6d, 0x70, 0x2f, 0x63, 0x75, 0x74, 0x6c, 0x61, 0x73, 0x73, 0x5f, 0x73, 0x77, 0x65
        /*0026*/ 	.byte	0x65, 0x70, 0x5f, 0x73, 0x72, 0x63, 0x2f, 0x69, 0x6e, 0x63, 0x6c, 0x75, 0x64, 0x65, 0x2f, 0x63
        /*0036*/ 	.byte	0x75, 0x74, 0x65, 0x2f, 0x70, 0x6f, 0x69, 0x6e, 0x74, 0x65, 0x72, 0x5f, 0x66, 0x6c, 0x61, 0x67
        /*0046*/ 	.byte	0x67, 0x65, 0x64, 0x2e, 0x68, 0x70, 0x70, 0x00
	.type		$str$26,@object
	.size		$str$26,($str$25 - $str$26)
$str$26:
        /*004e*/ 	.byte	0x2f, 0x74, 0x6d, 0x70, 0x2f, 0x63, 0x75, 0x74, 0x6c, 0x61, 0x73, 0x73, 0x5f, 0x73, 0x77, 0x65
        /*005e*/ 	.byte	0x65, 0x70, 0x5f, 0x73, 0x72, 0x63, 0x2f, 0x69, 0x6e, 0x63, 0x6c, 0x75, 0x64, 0x65, 0x2f, 0x63
        /*006e*/ 	.byte	0x75, 0x74, 0x65, 0x2f, 0x61, 0x74, 0x6f, 0x6d, 0x2f, 0x63, 0x6f, 0x70, 0x79, 0x5f, 0x74, 0x72
        /*007e*/ 	.byte	0x61, 0x69, 0x74, 0x73, 0x5f, 0x73, 0x6d, 0x31, 0x30, 0x30, 0x2e, 0x68, 0x70, 0x70, 0x00
	.type		$str$25,@object
	.size		$str$25,(__unnamed_1 - $str$25)
$str$25:
        /*008d*/ 	.byte	0x28, 0x28, 0x75, 0x69, 0x6e, 0x74, 0x33, 0x32, 0x5f, 0x74, 0x28, 0x74, 0x68, 0x72, 0x65, 0x61
        /*009d*/ 	.byte	0x64, 0x49, 0x64, 0x78, 0x2e, 0x78, 0x29, 0x20, 0x2f, 0x20, 0x33, 0x32, 0x29, 0x20, 0x25, 0x20
        /*00ad*/ 	.byte	0x34, 0x29, 0x20, 0x3d, 0x3d, 0x20, 0x28, 0x28, 0x28, 0x74, 0x6d, 0x65, 0x6d, 0x5f, 0x61, 0x64
        /*00bd*/ 	.byte	0x64, 0x72, 0x20, 0x3e, 0x3e, 0x20, 0x31, 0x36, 0x29, 0x20, 0x2f, 0x20, 0x33, 0x32, 0x29, 0x20
        /*00cd*/ 	.byte	0x25, 0x20, 0x34, 0x29, 0x00
	.type		__unnamed_1,@object
	.size		__unnamed_1,(__unnamed_2 - __unnamed_1)
__unnamed_1:
        /*00d2*/ 	.byte	0x61, 0x75, 0x74, 0x6f, 0x20, 0x63, 0x75, 0x74, 0x65, 0x3a, 0x3a, 0x61, 0x73, 0x5f, 0x70, 0x6f
        /* <DEDUP_REMOVED lines=23> */
        /*0252*/ 	.byte	0x3a, 0x3a, 0x43, 0x3c, 0x34, 0x30, 0x39, 0x36, 0x3e, 0x3e, 0x3e, 0x3e, 0x5d, 0x00
	.type		__unnamed_2,@object
	.size		__unnamed_2,(.L_2 - __unnamed_2)
__unnamed_2:
        /* <DEDUP_REMOVED lines=42> */
        /*0500*/ 	.byte	0x3e, 0x5d, 0x00
.L_2:


//--------------------- .nv.shared._ZN7cutlass13device_kernelINS_4gemm6kernel13GemmUniversalIN4cute5tupleIJiiiiEEENS1_10collective13CollectiveMmaINS1_41MainloopSm100TmaUmmaWarpSpecializedSparseILi6ELi2ELi2ENS5_IJNS4_1CILi1EEESB_SB_EEEEENS5_IJNSA_ILi128EEESE_NSA_ILi64EEEEEENS_6half_tENS5_IJNS4_6LayoutINS5_IJiNS5_IJNSA_ILi2EEEiEEEiEEENS5_IJlNS5_IJSB_SJ_EEElEEEEENSI_INS5_IJNS5_IJNS5_IJNSA_ILi8EEESJ_SP_EEEiEEENS5_IJNS5_IJNSA_ILi16EEESJ_NSA_ILi4EEEEEEiEEEiEEENS5_IJNS5_IJNS5_IJSE_SS_NSA_ILi2048EEEEEENSA_ILi16384EEEEEENS5_IJNS5_IJSB_NSA_ILi1024EEENSA_ILi32EEEEEElEEElEEEEEEEESH_NS5_IJlSB_lEEENS4_8TiledMMAINS4_8MMA_AtomIJNS4_27SM100_MMA_F16BF16_SS_SPARSEISH_SH_fLi128ELi128ELNS4_4UMMA5MajorE0ELS1D_0ELNS1C_7ScaleInE0ELS1E_0EEEEEENSI_ISC_NS5_IJNSA_ILi0EEES1H_S1H_EEEEENS5_IJNS4_10UnderscoreES1K_S1K_EEEEENS4_13SM90_TMA_LOADENS4_14ComposedLayoutINS4_7SwizzleILi2ELi4ELi3EEENS4_25smem_sparse_ptr_flag_bitsILi2ELi16EEENSI_INS5_IJNS5_IJSB_SP_EEENS5_IJSJ_S12_EEEEEENS5_IJNS5_IJS1H_SF_EEESM_EEEEEEEvNS4_8identityES1N_NS1O_INS1P_ILi3ELi4ELi3EEENS4_18smem_ptr_flag_bitsILi16EEENSI_INS5_IJSP_SF_EEENS5_IJSF_SB_EEEEEEEvS20_EENS_8epilogue10collective18CollectiveEpilogueINS29_23Sm100TmaWarpSpecializedILi4ELi2ELi32ELb1ELb0EEEJSG_NS5_IJNSI_ISE_SB_EENSI_IS12_SB_EEEEEfNS5_IJSB_llEEEfS2H_NS29_6fusion15FusionCallbacksIS2D_NS2I_17LinearCombinationIffffLNS_15FloatRoundStyleE2EEESG_S2G_JEEENS4_5SM1004TMEM4LOAD26SM100_TMEM_LOAD_32dp32b32xES1N_NS1O_INS1P_ILi2ELi5ELi2EEENS22_ILi32EEENSI_INS5_IJS12_ST_EEENS5_IJSB_S12_EEEEEEENS4_39AutoVectorizingCopyWithAssumedAlignmentILi128EEENS4_14SM90_TMA_STOREES2X_S2Z_S2Z_EEEvvEEEEvNT_6ParamsE --------------------------
	.section	.nv.shared._ZN7cutlass13device_kernelINS_4gemm6kernel13GemmUniversalIN4cute5tupleIJiiiiEEENS1_10collective13CollectiveMmaINS1_41MainloopSm100TmaUmmaWarpSpecializedSparseILi6ELi2ELi2ENS5_IJNS4_1CILi1EEESB_SB_EEEEENS5_IJNSA_ILi128EEESE_NSA_ILi64EEEEEENS_6half_tENS5_IJNS4_6LayoutINS5_IJiNS5_IJNSA_ILi2EEEiEEEiEEENS5_IJlNS5_IJSB_SJ_EEElEEEEENSI_INS5_IJNS5_IJNS5_IJNSA_ILi8EEESJ_SP_EEEiEEENS5_IJNS5_IJNSA_ILi16EEESJ_NSA_ILi4EEEEEEiEEEiEEENS5_IJNS5_IJNS5_IJSE_SS_NSA_ILi2048EEEEEENSA_ILi16384EEEEEENS5_IJNS5_IJSB_NSA_ILi1024EEENSA_ILi32EEEEEElEEElEEEEEEEESH_NS5_IJlSB_lEEENS4_8TiledMMAINS4_8MMA_AtomIJNS4_27SM100_MMA_F16BF16_SS_SPARSEISH_SH_fLi128ELi128ELNS4_4UMMA5MajorE0ELS1D_0ELNS1C_7ScaleInE0ELS1E_0EEEEEENSI_ISC_NS5_IJNSA_ILi0EEES1H_S1H_EEEEENS5_IJNS4_10UnderscoreES1K_S1K_EEEEENS4_13SM90_TMA_LOADENS4_14ComposedLayoutINS4_7SwizzleILi2ELi4ELi3EEENS4_25smem_sparse_ptr_flag_bitsILi2ELi16EEENSI_INS5_IJNS5_IJSB_SP_EEENS5_IJSJ_S12_EEEEEENS5_IJNS5_IJS1H_SF_EEESM_EEEEEEEvNS4_8identityES1N_NS1O_INS1P_ILi3ELi4ELi3EEENS4_18smem_ptr_flag_bitsILi16EEENSI_INS5_IJSP_SF_EEENS5_IJSF_SB_EEEEEEEvS20_EENS_8epilogue10collective18CollectiveEpilogueINS29_23Sm100TmaWarpSpecializedILi4ELi2ELi32ELb1ELb0EEEJSG_NS5_IJNSI_ISE_SB_EENSI_IS12_SB_EEEEEfNS5_IJSB_llEEEfS2H_NS29_6fusion15FusionCallbacksIS2D_NS2I_17LinearCombinationIffffLNS_15FloatRoundStyleE2EEESG_S2G_JEEENS4_5SM1004TMEM4LOAD26SM100_TMEM_LOAD_32dp32b32xES1N_NS1O_INS1P_ILi2ELi5ELi2EEENS22_ILi32EEENSI_INS5_IJS12_ST_EEENS5_IJSB_S12_EEEEEEENS4_39AutoVectorizingCopyWithAssumedAlignmentILi128EEENS4_14SM90_TMA_STOREES2X_S2Z_S2Z_EEEvvEEEEvNT_6ParamsE,"aw",@nobits
	.sectionflags	@""
	.align	16
	.zero		1024


//--------------------- .nv.shared.reserved.0     --------------------------
	.section	.nv.shared.reserved.0,"aw",@nobits
	.weak		__nv_reservedSMEM_offset_0_alias
	.size		__nv_reservedSMEM_offset_0_alias, 0, 64
	.other		__nv_reservedSMEM_offset_0_alias,@"STO_CUDA_RESERVED_SHARED STV_DEFAULT"
__nv_reservedSMEM_offset_0_alias:
	.zero		0
.nv.shared.reserved.0:
	.zero		64
	.weak		__nv_reservedSMEM_tcgen05_partition
	.type		__nv_reservedSMEM_tcgen05_partition,@object
	.size		__nv_reservedSMEM_tcgen05_partition,(.L_0 - __nv_reservedSMEM_tcgen05_partition)
__nv_reservedSMEM_tcgen05_partition:
	.zero		32
.L_0:


//--------------------- .nv.global                --------------------------
	.section	.nv.global,"aw",@nobits
.nv.global:
	.type		_ZN39_INTERNAL_9b20f5ca_4_k_cu_a7791f7b_27814cute1_E,@object
	.size		_ZN39_INTERNAL_9b20f5ca_4_k_cu_a7791f7b_27814cute1_E,(_ZN39_INTERNAL_9b20f5ca_4_k_cu_a7791f7b_27814cuda3std3__45__cpo6cbeginE - _ZN39_INTERNAL_9b20f5ca_4_k_cu_a7791f7b_27814cute1_E)
_ZN39_INTERNAL_9b20f5ca_4_k_cu_a7791f7b_27814cute1_E:
	.zero		1
	.type		_ZN39_INTERNAL_9b20f5ca_4_k_cu_a7791f7b_27814cuda3std3__45__cpo6cbeginE,@object
	.size		_ZN39_INTERNAL_9b20f5ca_4_k_cu_a7791f7b_27814cuda3std3__45__cpo6cbeginE,(_ZN39_INTERNAL_9b20f5ca_4_k_cu_a7791f7b_27814cuda3std3__48in_placeE - _ZN39_INTERNAL_9b20f5ca_4_k_cu_a7791f7b_27814cuda3std3__45__cpo6cbeginE)
_ZN39_INTERNAL_9b20f5ca_4_k_cu_a7791f7b_27814cuda3std3__45__cpo6cbeginE:
	.zero		1
	.type		_ZN39_INTERNAL_9b20f5ca_4_k_cu_a7791f7b_27814cuda3std3__48in_placeE,@object
	.size		_ZN39_INTERNAL_9b20f5ca_4_k_cu_a7791f7b_27814cuda3std3__48in_placeE,(_ZN39_INTERNAL_9b20f5ca_4_k_cu_a7791f7b_27814cuda3std6ranges3__45__cpo9iter_moveE - _ZN39_INTERNAL_9b20f5ca_4_k_cu_a7791f7b_27814cuda3std3__48in_placeE)
_ZN39_INTERNAL_9b20f5ca_4_k_cu_a7791f7b_27814cuda3std3__48in_placeE:
	.zero		1
	.type		_ZN39_INTERNAL_9b20f5ca_4_k_cu_a7791f7b_27814cuda3std6ranges3__45__cpo9iter_moveE,@object
	.size		_ZN39_INTERNAL_9b20f5ca_4_k_cu_a7791f7b_27814cuda3std6ranges3__45__cpo9iter_moveE,(_ZN39_INTERNAL_9b20f5ca_4_k_cu_a7791f7b_27814cuda3std3__45__cpo5beginE - _ZN39_INTERNAL_9b20f5ca_4_k_cu_a7791f7b_27814cuda3std6ranges3__45__cpo9iter_moveE)
_ZN39_INTERNAL_9b20f5ca_4_k_cu_a7791f7b_27814cuda3std6ranges3__45__cpo9iter_moveE:
	.zero		1
	.type		_ZN39_INTERNAL_9b20f5ca_4_k_cu_a7791f7b_27814cuda3std3__45__cpo5beginE,@object
	.size		_ZN39_INTERNAL_9b20f5ca_4_k_cu_a7791f7b_27814cuda3std3__45__cpo5beginE,(_ZN39_INTERNAL_9b20f5ca_4_k_cu_a7791f7b_27814cuda3std3__441_GLOBAL__N__9b20f5ca_4_k_cu_a7791f7b_27816ignoreE - _ZN39_INTERNAL_9b20f5ca_4_k_cu_a7791f7b_27814cuda3std3__45__cpo5beginE)
_ZN39_INTERNAL_9b20f5ca_4_k_cu_a7791f7b_27814cuda3std3__45__cpo5beginE:
	.zero		1
	.type		_ZN39_INTERNAL_9b20f5ca_4_k_cu_a7791f7b_27814cuda3std3__441_GLOBAL__N__9b20f5ca_4_k_cu_a7791f7b_27816ignoreE,@object
	.size		_ZN39_INTERNAL_9b20f5ca_4_k_cu_a7791f7b_27814cuda3std3__441_GLOBAL__N__9b20f5ca_4_k_cu_a7791f7b_27816ignoreE,(_ZN39_INTERNAL_9b20f5ca_4_k_cu_a7791f7b_27814cute7productE - _ZN39_INTERNAL_9b20f5ca_4_k_cu_a7791f7b_27814cuda3std3__441_GLOBAL__N__9b20f5ca_4_k_cu_a7791f7b_27816ignoreE)
_ZN39_INTERNAL_9b20f5ca_4_k_cu_a7791f7b_27814cuda3std3__441_GLOBAL__N__9b20f5ca_4_k_cu_a7791f7b_27816ignoreE:
	.zero		1
	.type		_ZN39_INTERNAL_9b20f5ca_4_k_cu_a7791f7b_27814cute7productE,@object
	.size		_ZN39_INTERNAL_9b20f5ca_4_k_cu_a7791f7b_27814cute7productE,(_ZN39_INTERNAL_9b20f5ca_4_k_cu_a7791f7b_27814cuda3std3__45__cpo3endE - _ZN39_INTERNAL_9b20f5ca_4_k_cu_a7791f7b_27814cute7productE)
_ZN39_INTERNAL_9b20f5ca_4_k_cu_a7791f7b_27814cute7productE:
	.zero		1
	.type		_ZN39_INTERNAL_9b20f5ca_4_k_cu_a7791f7b_27814cuda3std3__45__cpo3endE,@object
	.size		_ZN39_INTERNAL_9b20f5ca_4_k_cu_a7791f7b_27814cuda3std3__45__cpo3endE,(_ZN39_INTERNAL_9b20f5ca_4_k_cu_a7791f7b_27814cuda3std3__419piecewise_constructE - _ZN39_INTERNAL_9b20f5ca_4_k_cu_a7791f7b_27814cuda3std3__45__cpo3endE)
_ZN39_INTERNAL_9b20f5ca_4_k_cu_a7791f7b_27814cuda3std3__45__cpo3endE:
	.zero		1
	.type		_ZN39_INTERNAL_9b20f5ca_4_k_cu_a7791f7b_27814cuda3std3__419piecewise_constructE,@object
	.size		_ZN39_INTERNAL_9b20f5ca_4_k_cu_a7791f7b_27814cuda3std3__419piecewise_constructE,(_ZN39_INTERNAL_9b20f5ca_4_k_cu_a7791f7b_27814cuda3std3__45__cpo4cendE - _ZN39_INTERNAL_9b20f5ca_4_k_cu_a7791f7b_27814cuda3std3__419piecewise_constructE)
_ZN39_INTERNAL_9b20f5ca_4_k_cu_a7791f7b_27814cuda3std3__419piecewise_constructE:
	.zero		1
	.type		_ZN39_INTERNAL_9b20f5ca_4_k_cu_a7791f7b_27814cuda3std3__45__cpo4cendE,@object
	.size		_ZN39_INTERNAL_9b20f5ca_4_k_cu_a7791f7b_27814cuda3std3__45__cpo4cendE,(_ZN39_INTERNAL_9b20f5ca_4_k_cu_a7791f7b_27814cuda3std6ranges3__45__cpo4swapE - _ZN39_INTERNAL_9b20f5ca_4_k_cu_a7791f7b_27814cuda3std3__45__cpo4cendE)
_ZN39_INTERNAL_9b20f5ca_4_k_cu_a7791f7b_27814cuda3std3__45__cpo4cendE:
	.zero		1
	.type		_ZN39_INTERNAL_9b20f5ca_4_k_cu_a7791f7b_27814cuda3std6ranges3__45__cpo4swapE,@object
	.size		_ZN39_INTERNAL_9b20f5ca_4_k_cu_a7791f7b_27814cuda3std6ranges3__45__cpo4swapE,(.L_10 - _ZN39_INTERNAL_9b20f5ca_4_k_cu_a7791f7b_27814cuda3std6ranges3__45__cpo4swapE)
_ZN39_INTERNAL_9b20f5ca_4_k_cu_a7791f7b_27814cuda3std6ranges3__45__cpo4swapE:
	.zero		1
.L_10:


//--------------------- .nv.constant0._ZN7cutlass13device_kernelINS_4gemm6kernel13GemmUniversalIN4cute5tupleIJiiiiEEENS1_10collective13CollectiveMmaINS1_41MainloopSm100TmaUmmaWarpSpecializedSparseILi6ELi2ELi2ENS5_IJNS4_1CILi1EEESB_SB_EEEEENS5_IJNSA_ILi128EEESE_NSA_ILi64EEEEEENS_6half_tENS5_IJNS4_6LayoutINS5_IJiNS5_IJNSA_ILi2EEEiEEEiEEENS5_IJlNS5_IJSB_SJ_EEElEEEEENSI_INS5_IJNS5_IJNS5_IJNSA_ILi8EEESJ_SP_EEEiEEENS5_IJNS5_IJNSA_ILi16EEESJ_NSA_ILi4EEEEEEiEEEiEEENS5_IJNS5_IJNS5_IJSE_SS_NSA_ILi2048EEEEEENSA_ILi16384EEEEEENS5_IJNS5_IJSB_NSA_ILi1024EEENSA_ILi32EEEEEElEEElEEEEEEEESH_NS5_IJlSB_lEEENS4_8TiledMMAINS4_8MMA_AtomIJNS4_27SM100_MMA_F16BF16_SS_SPARSEISH_SH_fLi128ELi128ELNS4_4UMMA5MajorE0ELS1D_0ELNS1C_7ScaleInE0ELS1E_0EEEEEENSI_ISC_NS5_IJNSA_ILi0EEES1H_S1H_EEEEENS5_IJNS4_10UnderscoreES1K_S1K_EEEEENS4_13SM90_TMA_LOADENS4_14ComposedLayoutINS4_7SwizzleILi2ELi4ELi3EEENS4_25smem_sparse_ptr_flag_bitsILi2ELi16EEENSI_INS5_IJNS5_IJSB_SP_EEENS5_IJSJ_S12_EEEEEENS5_IJNS5_IJS1H_SF_EEESM_EEEEEEEvNS4_8identityES1N_NS1O_INS1P_ILi3ELi4ELi3EEENS4_18smem_ptr_flag_bitsILi16EEENSI_INS5_IJSP_SF_EEENS5_IJSF_SB_EEEEEEEvS20_EENS_8epilogue10collective18CollectiveEpilogueINS29_23Sm100TmaWarpSpecializedILi4ELi2ELi32ELb1ELb0EEEJSG_NS5_IJNSI_ISE_SB_EENSI_IS12_SB_EEEEEfNS5_IJSB_llEEEfS2H_NS29_6fusion15FusionCallbacksIS2D_NS2I_17LinearCombinationIffffLNS_15FloatRoundStyleE2EEESG_S2G_JEEENS4_5SM1004TMEM4LOAD26SM100_TMEM_LOAD_32dp32b32xES1N_NS1O_INS1P_ILi2ELi5ELi2EEENS22_ILi32EEENSI_INS5_IJS12_ST_EEENS5_IJSB_S12_EEEEEEENS4_39AutoVectorizingCopyWithAssumedAlignmentILi128EEENS4_14SM90_TMA_STOREES2X_S2Z_S2Z_EEEvvEEEEvNT_6ParamsE --------------------------
	.section	.nv.constant0._ZN7cutlass13device_kernelINS_4gemm6kernel13GemmUniversalIN4cute5tupleIJiiiiEEENS1_10collective13CollectiveMmaINS1_41MainloopSm100TmaUmmaWarpSpecializedSparseILi6ELi2ELi2ENS5_IJNS4_1CILi1EEESB_SB_EEEEENS5_IJNSA_ILi128EEESE_NSA_ILi64EEEEEENS_6half_tENS5_IJNS4_6LayoutINS5_IJiNS5_IJNSA_ILi2EEEiEEEiEEENS5_IJlNS5_IJSB_SJ_EEElEEEEENSI_INS5_IJNS5_IJNS5_IJNSA_ILi8EEESJ_SP_EEEiEEENS5_IJNS5_IJNSA_ILi16EEESJ_NSA_ILi4EEEEEEiEEEiEEENS5_IJNS5_IJNS5_IJSE_SS_NSA_ILi2048EEEEEENSA_ILi16384EEEEEENS5_IJNS5_IJSB_NSA_ILi1024EEENSA_ILi32EEEEEElEEElEEEEEEEESH_NS5_IJlSB_lEEENS4_8TiledMMAINS4_8MMA_AtomIJNS4_27SM100_MMA_F16BF16_SS_SPARSEISH_SH_fLi128ELi128ELNS4_4UMMA5MajorE0ELS1D_0ELNS1C_7ScaleInE0ELS1E_0EEEEEENSI_ISC_NS5_IJNSA_ILi0EEES1H_S1H_EEEEENS5_IJNS4_10UnderscoreES1K_S1K_EEEEENS4_13SM90_TMA_LOADENS4_14ComposedLayoutINS4_7SwizzleILi2ELi4ELi3EEENS4_25smem_sparse_ptr_flag_bitsILi2ELi16EEENSI_INS5_IJNS5_IJSB_SP_EEENS5_IJSJ_S12_EEEEEENS5_IJNS5_IJS1H_SF_EEESM_EEEEEEEvNS4_8identityES1N_NS1O_INS1P_ILi3ELi4ELi3EEENS4_18smem_ptr_flag_bitsILi16EEENSI_INS5_IJSP_SF_EEENS5_IJSF_SB_EEEEEEEvS20_EENS_8epilogue10collective18CollectiveEpilogueINS29_23Sm100TmaWarpSpecializedILi4ELi2ELi32ELb1ELb0EEEJSG_NS5_IJNSI_ISE_SB_EENSI_IS12_SB_EEEEEfNS5_IJSB_llEEEfS2H_NS29_6fusion15FusionCallbacksIS2D_NS2I_17LinearCombinationIffffLNS_15FloatRoundStyleE2EEESG_S2G_JEEENS4_5SM1004TMEM4LOAD26SM100_TMEM_LOAD_32dp32b32xES1N_NS1O_INS1P_ILi2ELi5ELi2EEENS22_ILi32EEENSI_INS5_IJS12_ST_EEENS5_IJSB_S12_EEEEEEENS4_39AutoVectorizingCopyWithAssumedAlignmentILi128EEENS4_14SM90_TMA_STOREES2X_S2Z_S2Z_EEEvvEEEEvNT_6ParamsE,"a",@progbits
	.sectionflags	@""
	.align	4
.nv.constant0._ZN7cutlass13device_kernelINS_4gemm6kernel13GemmUniversalIN4cute5tupleIJiiiiEEENS1_10collective13CollectiveMmaINS1_41MainloopSm100TmaUmmaWarpSpecializedSparseILi6ELi2ELi2ENS5_IJNS4_1CILi1EEESB_SB_EEEEENS5_IJNSA_ILi128EEESE_NSA_ILi64EEEEEENS_6half_tENS5_IJNS4_6LayoutINS5_IJiNS5_IJNSA_ILi2EEEiEEEiEEENS5_IJlNS5_IJSB_SJ_EEElEEEEENSI_INS5_IJNS5_IJNS5_IJNSA_ILi8EEESJ_SP_EEEiEEENS5_IJNS5_IJNSA_ILi16EEESJ_NSA_ILi4EEEEEEiEEEiEEENS5_IJNS5_IJNS5_IJSE_SS_NSA_ILi2048EEEEEENSA_ILi16384EEEEEENS5_IJNS5_IJSB_NSA_ILi1024EEENSA_ILi32EEEEEElEEElEEEEEEEESH_NS5_IJlSB_lEEENS4_8TiledMMAINS4_8MMA_AtomIJNS4_27SM100_MMA_F16BF16_SS_SPARSEISH_SH_fLi128ELi128ELNS4_4UMMA5MajorE0ELS1D_0ELNS1C_7ScaleInE0ELS1E_0EEEEEENSI_ISC_NS5_IJNSA_ILi0EEES1H_S1H_EEEEENS5_IJNS4_10UnderscoreES1K_S1K_EEEEENS4_13SM90_TMA_LOADENS4_14ComposedLayoutINS4_7SwizzleILi2ELi4ELi3EEENS4_25smem_sparse_ptr_flag_bitsILi2ELi16EEENSI_INS5_IJNS5_IJSB_SP_EEENS5_IJSJ_S12_EEEEEENS5_IJNS5_IJS1H_SF_EEESM_EEEEEEEvNS4_8identityES1N_NS1O_INS1P_ILi3ELi4ELi3EEENS4_18smem_ptr_flag_bitsILi16EEENSI_INS5_IJSP_SF_EEENS5_IJSF_SB_EEEEEEEvS20_EENS_8epilogue10collective18CollectiveEpilogueINS29_23Sm100TmaWarpSpecializedILi4ELi2ELi32ELb1ELb0EEEJSG_NS5_IJNSI_ISE_SB_EENSI_IS12_SB_EEEEEfNS5_IJSB_llEEEfS2H_NS29_6fusion15FusionCallbacksIS2D_NS2I_17LinearCombinationIffffLNS_15FloatRoundStyleE2EEESG_S2G_JEEENS4_5SM1004TMEM4LOAD26SM100_TMEM_LOAD_32dp32b32xES1N_NS1O_INS1P_ILi2ELi5ELi2EEENS22_ILi32EEENSI_INS5_IJS12_ST_EEENS5_IJSB_S12_EEEEEEENS4_39AutoVectorizingCopyWithAssumedAlignmentILi128EEENS4_14SM90_TMA_STOREES2X_S2Z_S2Z_EEEvvEEEEvNT_6ParamsE:
	.zero		3456


//--------------------- SYMBOLS --------------------------

	.type		.nv.reservedSmem.offset0,@object
	.size		.nv.reservedSmem.offset0,0x4
	.type		.nv.reservedSmem.cap,@object
	.size		.nv.reservedSmem.cap,0x4
	.type		__assertfail,@function
